// auto-generated by cutlass_sweep.gemm — config: {"arch": "sm_90", "cluster_m": 2, "cluster_n": 1, "dtype": "int8", "dtype_b": "int8", "layout": "nt", "stages": 0, "tile_k": 256, "tile_m": 128, "tile_n": 48}
#include "cutlass/cutlass.h"
#include "cutlass/gemm/collective/collective_builder.hpp"
#include "cutlass/gemm/device/gemm_universal_adapter.h"
#include "cutlass/gemm/kernel/gemm_universal.hpp"
#include "cutlass/epilogue/collective/collective_builder.hpp"

using ElemA = int8_t;
using ElemB = int8_t;
using ElemCD = int8_t;
using Acc  = int32_t;
using TileShape    = cute::Shape<cute::_128, cute::_48, cute::_256>;
using ClusterShape = cute::Shape<cute::_2, cute::_1, cute::_1>;

using CollectiveEpilogue = typename cutlass::epilogue::collective::CollectiveBuilder<
    cutlass::arch::Sm90, cutlass::arch::OpClassTensorOp,
    TileShape, ClusterShape,
    cutlass::epilogue::collective::EpilogueTileAuto,
    Acc, Acc,
    ElemCD, cutlass::layout::RowMajor, 128 / cutlass::sizeof_bits<ElemCD>::value,
    ElemCD, cutlass::layout::RowMajor, 128 / cutlass::sizeof_bits<ElemCD>::value,
    cutlass::epilogue::collective::EpilogueScheduleAuto
  >::CollectiveOp;

using CollectiveMainloop = typename cutlass::gemm::collective::CollectiveBuilder<
    cutlass::arch::Sm90, cutlass::arch::OpClassTensorOp,
    ElemA, cutlass::layout::RowMajor, 128 / cutlass::sizeof_bits<ElemA>::value,
    ElemB, cutlass::layout::ColumnMajor, 128 / cutlass::sizeof_bits<ElemB>::value,
    Acc,
    TileShape, ClusterShape,
    cutlass::gemm::collective::StageCountAutoCarveout<static_cast<int>(sizeof(typename CollectiveEpilogue::SharedStorage))>,
    cutlass::gemm::collective::KernelScheduleAuto
  >::CollectiveOp;

using GemmKernel = cutlass::gemm::kernel::GemmUniversal<
    cute::Shape<int,int,int,int>,
    CollectiveMainloop,
    CollectiveEpilogue
>;
using Gemm = cutlass::gemm::device::GemmUniversalAdapter<GemmKernel>;

// Force the device kernel symbol into the cubin without needing a host main.
auto* _anchor = &cutlass::device_kernel<GemmKernel>;


// ===== COMPILED SASS (sm_90a) =====

	.target	sm_90a

	.elftype	@"ET_EXEC"


//--------------------- .note.nv.tkinfo           --------------------------
	.section	.note.nv.tkinfo,"",@"SHT_NOTE"
	.sectionflags	@"SHF_NOTE_NV_TKINFO"
	.tkinfo
        /*0018*/ 	.word	0x00000002
        /*0030*/ 	.string	""
        /*0030*/ 	.string	"ptxas"
        /*0030*/ 	.string	"Cuda compilation tools, release 13.0, V13.0.88"
        /*0030*/ 	.string	"Build cuda_13.0.r13.0/compiler.36424714_0"
        /*0030*/ 	.string	"-arch sm_90a -m 64 "



//--------------------- .note.nv.cuinfo           --------------------------
	.section	.note.nv.cuinfo,"",@"SHT_NOTE"
	.sectionflags	@"SHF_NOTE_NV_CUINFO"
        /*0018*/ 	.short	0x0002
        /*001a*/ 	.short	0x005a
        /*001c*/ 	.short	0x0082
	.zero		2


//--------------------- .nv.info                  --------------------------
	.section	.nv.info,"",@"SHT_CUDA_INFO"
	.align	4


	//----- nvinfo : EIATTR_REGCOUNT
	.align		4
        /*0000*/ 	.byte	0x04, 0x2f
        /*0002*/ 	.short	(.L_15 - .L_14)
	.align		4
.L_14:
        /*0004*/ 	.word	index@(_ZN7cutlass13device_kernelINS_4gemm6kernel13GemmUniversalIN4cute5tupleIJiiiiEEENS1_10collective13CollectiveMmaINS1_34MainloopSm90TmaGmmaWarpSpecializedILi5ENS5_IJNS4_1CILi2EEENSA_ILi1EEESC_EEENS1_35KernelTmaWarpSpecializedCooperativeEEENS5_IJNSA_ILi128EEENSA_ILi48EEENSA_ILi256EEEEEEaNS5_IJlSC_lEEEaSK_NS4_8TiledMMAINS4_8MMA_AtomIJNS4_4SM904GMMA26MMA_64x16x32_S32S8S8_SS_TNEEEENS4_6LayoutISD_NS5_IJSC_NSA_ILi0EEESS_EEEEENS5_IJNS4_10UnderscoreESV_SV_EEEEENS4_13SM90_TMA_LOADENS4_14ComposedLayoutINS4_7SwizzleILi3ELi4ELi3EEENS4_18smem_ptr_flag_bitsILi8EEENSR_INS5_IJNSA_ILi8EEESG_EEENS5_IJSG_SC_EEEEEEEvNS4_8identityENS4_23SM90_TMA_LOAD_MULTICASTES18_vS19_EENS_8epilogue10collective6detail29Sm90TmaWarpSpecializedAdapterINS1D_15DefaultEpilogueIaSK_SK_NS1C_6thread17LinearCombinationIaLi1EiiLNS1H_9ScaleType4KindE0ELNS_15FloatRoundStyleE2EaEENS1_15EpilogueDefaultEEEEEvvEEEEvNT_6ParamsE)
        /*0008*/ 	.word	0x000000a8


	//----- nvinfo : EIATTR_FRAME_SIZE
	.align		4
.L_15:
        /*000c*/ 	.byte	0x04, 0x11
        /*000e*/ 	.short	(.L_17 - .L_16)
	.align		4
.L_16:
        /*0010*/ 	.word	index@(_ZN7cutlass13device_kernelINS_4gemm6kernel13GemmUniversalIN4cute5tupleIJiiiiEEENS1_10collective13CollectiveMmaINS1_34MainloopSm90TmaGmmaWarpSpecializedILi5ENS5_IJNS4_1CILi2EEENSA_ILi1EEESC_EEENS1_35KernelTmaWarpSpecializedCooperativeEEENS5_IJNSA_ILi128EEENSA_ILi48EEENSA_ILi256EEEEEEaNS5_IJlSC_lEEEaSK_NS4_8TiledMMAINS4_8MMA_AtomIJNS4_4SM904GMMA26MMA_64x16x32_S32S8S8_SS_TNEEEENS4_6LayoutISD_NS5_IJSC_NSA_ILi0EEESS_EEEEENS5_IJNS4_10UnderscoreESV_SV_EEEEENS4_13SM90_TMA_LOADENS4_14ComposedLayoutINS4_7SwizzleILi3ELi4ELi3EEENS4_18smem_ptr_flag_bitsILi8EEENSR_INS5_IJNSA_ILi8EEESG_EEENS5_IJSG_SC_EEEEEEEvNS4_8identityENS4_23SM90_TMA_LOAD_MULTICASTES18_vS19_EENS_8epilogue10collective6detail29Sm90TmaWarpSpecializedAdapterINS1D_15DefaultEpilogueIaSK_SK_NS1C_6thread17LinearCombinationIaLi1EiiLNS1H_9ScaleType4KindE0ELNS_15FloatRoundStyleE2EaEENS1_15EpilogueDefaultEEEEEvvEEEEvNT_6ParamsE)
        /*0014*/ 	.word	0x00000000


	//----- nvinfo : EIATTR_MIN_STACK_SIZE
	.align		4
.L_17:
        /*0018*/ 	.byte	0x04, 0x12
        /*001a*/ 	.short	(.L_19 - .L_18)
	.align		4
.L_18:
        /*001c*/ 	.word	index@(_ZN7cutlass13device_kernelINS_4gemm6kernel13GemmUniversalIN4cute5tupleIJiiiiEEENS1_10collective13CollectiveMmaINS1_34MainloopSm90TmaGmmaWarpSpecializedILi5ENS5_IJNS4_1CILi2EEENSA_ILi1EEESC_EEENS1_35KernelTmaWarpSpecializedCooperativeEEENS5_IJNSA_ILi128EEENSA_ILi48EEENSA_ILi256EEEEEEaNS5_IJlSC_lEEEaSK_NS4_8TiledMMAINS4_8MMA_AtomIJNS4_4SM904GMMA26MMA_64x16x32_S32S8S8_SS_TNEEEENS4_6LayoutISD_NS5_IJSC_NSA_ILi0EEESS_EEEEENS5_IJNS4_10UnderscoreESV_SV_EEEEENS4_13SM90_TMA_LOADENS4_14ComposedLayoutINS4_7SwizzleILi3ELi4ELi3EEENS4_18smem_ptr_flag_bitsILi8EEENSR_INS5_IJNSA_ILi8EEESG_EEENS5_IJSG_SC_EEEEEEEvNS4_8identityENS4_23SM90_TMA_LOAD_MULTICASTES18_vS19_EENS_8epilogue10collective6detail29Sm90TmaWarpSpecializedAdapterINS1D_15DefaultEpilogueIaSK_SK_NS1C_6thread17LinearCombinationIaLi1EiiLNS1H_9ScaleType4KindE0ELNS_15FloatRoundStyleE2EaEENS1_15EpilogueDefaultEEEEEvvEEEEvNT_6ParamsE)
        /*0020*/ 	.word	0x00000000
.L_19:


//--------------------- .nv.compat                --------------------------
	.section	.nv.compat,"",@"SHT_CUDA_COMPAT_INFO"
	.align	4
        /*0000*/ 	.byte	0x02, 0x09, 0x01, 0x00, 0x02, 0x02, 0x04, 0x00, 0x02, 0x05, 0x05, 0x00, 0x03, 0x07, 0x01, 0x01
        /*0010*/ 	.byte	0x02, 0x03, 0x01, 0x00, 0x02, 0x06, 0x01, 0x00, 0x04, 0x0b, 0x08, 0x00, 0x00, 0x00, 0x00, 0x00
        /*0020*/ 	.byte	0x00, 0x00, 0x00, 0x00


//--------------------- .nv.info._ZN7cutlass13device_kernelINS_4gemm6kernel13GemmUniversalIN4cute5tupleIJiiiiEEENS1_10collective13CollectiveMmaINS1_34MainloopSm90TmaGmmaWarpSpecializedILi5ENS5_IJNS4_1CILi2EEENSA_ILi1EEESC_EEENS1_35KernelTmaWarpSpecializedCooperativeEEENS5_IJNSA_ILi128EEENSA_ILi48EEENSA_ILi256EEEEEEaNS5_IJlSC_lEEEaSK_NS4_8TiledMMAINS4_8MMA_AtomIJNS4_4SM904GMMA26MMA_64x16x32_S32S8S8_SS_TNEEEENS4_6LayoutISD_NS5_IJSC_NSA_ILi0EEESS_EEEEENS5_IJNS4_10UnderscoreESV_SV_EEEEENS4_13SM90_TMA_LOADENS4_14ComposedLayoutINS4_7SwizzleILi3ELi4ELi3EEENS4_18smem_ptr_flag_bitsILi8EEENSR_INS5_IJNSA_ILi8EEESG_EEENS5_IJSG_SC_EEEEEEEvNS4_8identityENS4_23SM90_TMA_LOAD_MULTICASTES18_vS19_EENS_8epilogue10collective6detail29Sm90TmaWarpSpecializedAdapterINS1D_15DefaultEpilogueIaSK_SK_NS1C_6thread17LinearCombinationIaLi1EiiLNS1H_9ScaleType4KindE0ELNS_15FloatRoundStyleE2EaEENS1_15EpilogueDefaultEEEEEvvEEEEvNT_6ParamsE --------------------------
	.section	.nv.info._ZN7cutlass13device_kernelINS_4gemm6kernel13GemmUniversalIN4cute5tupleIJiiiiEEENS1_10collective13CollectiveMmaINS1_34MainloopSm90TmaGmmaWarpSpecializedILi5ENS5_IJNS4_1CILi2EEENSA_ILi1EEESC_EEENS1_35KernelTmaWarpSpecializedCooperativeEEENS5_IJNSA_ILi128EEENSA_ILi48EEENSA_ILi256EEEEEEaNS5_IJlSC_lEEEaSK_NS4_8TiledMMAINS4_8MMA_AtomIJNS4_4SM904GMMA26MMA_64x16x32_S32S8S8_SS_TNEEEENS4_6LayoutISD_NS5_IJSC_NSA_ILi0EEESS_EEEEENS5_IJNS4_10UnderscoreESV_SV_EEEEENS4_13SM90_TMA_LOADENS4_14ComposedLayoutINS4_7SwizzleILi3ELi4ELi3EEENS4_18smem_ptr_flag_bitsILi8EEENSR_INS5_IJNSA_ILi8EEESG_EEENS5_IJSG_SC_EEEEEEEvNS4_8identityENS4_23SM90_TMA_LOAD_MULTICASTES18_vS19_EENS_8epilogue10collective6detail29Sm90TmaWarpSpecializedAdapterINS1D_15DefaultEpilogueIaSK_SK_NS1C_6thread17LinearCombinationIaLi1EiiLNS1H_9ScaleType4KindE0ELNS_15FloatRoundStyleE2EaEENS1_15EpilogueDefaultEEEEEvvEEEEvNT_6ParamsE,"",@"SHT_CUDA_INFO"
	.sectionflags	@""
	.align	4


	//----- nvinfo : EIATTR_CUDA_API_VERSION
	.align		4
        /*0000*/ 	.byte	0x04, 0x37
        /*0002*/ 	.short	(.L_21 - .L_20)
.L_20:
        /*0004*/ 	.word	0x00000082


	//----- nvinfo : EIATTR_KPARAM_INFO
	.align		4
.L_21:
        /*0008*/ 	.byte	0x04, 0x17
        /*000a*/ 	.short	(.L_23 - .L_22)
.L_22:
        /*000c*/ 	.word	0x00000000
        /*0010*/ 	.short	0x0000
        /*0012*/ 	.short	0x0070
        /*0014*/ 	.byte	0x00, 0xf0, 0x01, 0x10


	//----- nvinfo : EIATTR_SPARSE_MMA_MASK
	.align		4
.L_23:
        /*0018*/ 	.byte	0x03, 0x50
        /*001a*/ 	.short	0x0000


	//----- nvinfo : EIATTR_MAXREG_COUNT
	.align		4
        /*001c*/ 	.byte	0x03, 0x1b
        /*001e*/ 	.short	0x00a8


	//----- nvinfo : EIATTR_NUM_BARRIERS
	.align		4
        /*0020*/ 	.byte	0x02, 0x4c
        /*0022*/ 	.byte	0x01
	.zero		1


	//----- nvinfo : EIATTR_EXTERNS
	.align		4
        /*0024*/ 	.byte	0x04, 0x0f
        /*0026*/ 	.short	(.L_25 - .L_24)


	//   ....[0]....
	.align		4
.L_24:
        /*0028*/ 	.word	index@(__assertfail)


	//----- nvinfo : EIATTR_MERCURY_ISA_VERSION
	.align		4
.L_25:
        /*002c*/ 	.byte	0x03, 0x5f
        /*002e*/ 	.short	0x0101


	//----- nvinfo : EIATTR_INT_WARP_WIDE_INSTR_OFFSETS
	.align		4
        /*0030*/ 	.byte	0x04, 0x31
        /*0032*/ 	.short	(.L_27 - .L_26)


	//   ....[0]....
.L_26:
        /*0034*/ 	.word	0x000004a0


	//   ....[1]....
        /*0038*/ 	.word	0x000004d0


	//   ....[2]....
        /*003c*/ 	.word	0x00000690


	//----- nvinfo : EIATTR_COOP_GROUP_MASK_REGIDS
	.align		4
.L_27:
        /*0040*/ 	.byte	0x04, 0x29
        /*0042*/ 	.short	(.L_29 - .L_28)


	//   ....[0]....
.L_28:
        /*0044*/ 	.word	0xffffffff


	//   ....[1]....
        /*0048*/ 	.word	0xffffffff


	//   ....[2]....
        /*004c*/ 	.word	0xffffffff


	//   ....[3]....
        /*0050*/ 	.word	0xffffffff


	//   ....[4]....
        /*0054*/ 	.word	0xffffffff


	//   ....[5]....
        /*0058*/ 	.word	0xffffffff


	//----- nvinfo : EIATTR_COOP_GROUP_INSTR_OFFSETS
	.align		4
.L_29:
        /*005c*/ 	.byte	0x04, 0x28
        /*005e*/ 	.short	(.L_31 - .L_30)


	//   ....[0]....
.L_30:
        /*0060*/ 	.word	0x00000060


	//   ....[1]....
        /*0064*/ 	.word	0x00000070


	//   ....[2]....
        /*0068*/ 	.word	0x00000130


	//   ....[3]....
        /*006c*/ 	.word	0x000002f0


	//   ....[4]....
        /*0070*/ 	.word	0x00000810


	//   ....[5]....
        /*0074*/ 	.word	0x00001240


	//----- nvinfo : EIATTR_REG_RECONFIG
	.align		4
.L_31:
        /*0078*/ 	.byte	0x01, 0x54
	.zero		2


	//----- nvinfo : EIATTR_SYSCALL_OFFSETS
	.align		4
        /*007c*/ 	.byte	0x04, 0x46
        /*007e*/ 	.short	(.L_33 - .L_32)


	//   ....[0]....
.L_32:
        /*0080*/ 	.word	0x00001400


	//----- nvinfo : EIATTR_MBARRIER_INSTR_OFFSETS
	.align		4
.L_33:
        /*0084*/ 	.byte	0x04, 0x39
        /*0086*/ 	.short	(.L_35 - .L_34)


	//   ....[0]....
.L_34:
        /*0088*/ 	.word	0x00000230
        /*008c*/ 	.word	0x000000ff
        /*0090*/ 	.word	0x00000000
        /*0094*/ 	.short	0x0100
        /*0096*/ 	.byte	0x08
	.zero		1


	//   ....[1]....
        /*0098*/ 	.word	0x00000240
        /*009c*/ 	.word	0x000000ff
        /*00a0*/ 	.word	0x00000028
        /*00a4*/ 	.short	0x0100
        /*00a6*/ 	.byte	0x08
	.zero		1


	//   ....[2]....
        /*00a8*/ 	.word	0x00000250
        /*00ac*/ 	.word	0x000000ff
        /*00b0*/ 	.word	0x00000008
        /*00b4*/ 	.short	0x0100
        /*00b6*/ 	.byte	0x08
	.zero		1


	//   ....[3]....
        /*00b8*/ 	.word	0x00000260
        /*00bc*/ 	.word	0x000000ff
        /*00c0*/ 	.word	0x00000030
        /*00c4*/ 	.short	0x0100
        /*00c6*/ 	.byte	0x08
	.zero		1


	//   ....[4]....
        /*00c8*/ 	.word	0x00000270
        /*00cc*/ 	.word	0x000000ff
        /*00d0*/ 	.word	0x00000010
        /*00d4*/ 	.short	0x0100
        /*00d6*/ 	.byte	0x08
	.zero		1


	//   ....[5]....
        /*00d8*/ 	.word	0x00000280
        /*00dc*/ 	.word	0x000000ff
        /*00e0*/ 	.word	0x00000038
        /*00e4*/ 	.short	0x0100
        /*00e6*/ 	.byte	0x08
	.zero		1


	//   ....[6]....
        /*00e8*/ 	.word	0x00000290
        /*00ec*/ 	.word	0x000000ff
        /*00f0*/ 	.word	0x00000018
        /*00f4*/ 	.short	0x0100
        /*00f6*/ 	.byte	0x08
	.zero		1


	//   ....[7]....
        /*00f8*/ 	.word	0x000002a0
        /*00fc*/ 	.word	0x000000ff
        /*0100*/ 	.word	0x00000040
        /*0104*/ 	.short	0x0100
        /*0106*/ 	.byte	0x08
	.zero		1


	//   ....[8]....
        /*0108*/ 	.word	0x000002b0
        /*010c*/ 	.word	0x000000ff
        /*0110*/ 	.word	0x00000020
        /*0114*/ 	.short	0x0100
        /*0116*/ 	.byte	0x08
	.zero		1


	//   ....[9]....
        /*0118*/ 	.word	0x000002c0
        /*011c*/ 	.word	0x000000ff
        /*0120*/ 	.word	0x00000048
        /*0124*/ 	.short	0x0100
        /*0126*/ 	.byte	0x08
	.zero		1


	//   ....[10]....
        /*0128*/ 	.word	0x00000710
        /*012c*/ 	.word	0x000000ff
        /*0130*/ 	.word	0x00000060
        /*0134*/ 	.short	0x0100
        /*0136*/ 	.byte	0x06
	.zero		1


	//   ....[11]....
        /*0138*/ 	.word	0x000007a0
        /*013c*/ 	.word	0x000000ff
        /*0140*/ 	.word	0x00000068
        /*0144*/ 	.short	0x0100
        /*0146*/ 	.byte	0x06
	.zero		1


	//   ....[12]....
        /*0148*/ 	.word	0x000014d0
        /*014c*/ 	.word	0x00000003
        /*0150*/ 	.word	0x00000000
        /*0154*/ 	.short	0x010a
        /*0156*/ 	.byte	0x3f
	.zero		1


	//   ....[13]....
        /*0158*/ 	.word	0x00001510
        /*015c*/ 	.word	0x00000003
        /*0160*/ 	.word	0x00000000
        /*0164*/ 	.short	0x010a
        /*0166*/ 	.byte	0x3f
	.zero		1


	//   ....[14]....
        /*0168*/ 	.word	0x000020c0
        /*016c*/ 	.word	0x00000005
        /*0170*/ 	.word	0x00000000
        /*0174*/ 	.short	0x010a
        /*0176*/ 	.byte	0x3f
	.zero		1


	//   ....[15]....
        /*0178*/ 	.word	0x00002100
        /*017c*/ 	.word	0x00000005
        /*0180*/ 	.word	0x00000000
        /*0184*/ 	.short	0x010a
        /*0186*/ 	.byte	0x3f
	.zero		1


	//   ....[16]....
        /*0188*/ 	.word	0x00002b40
        /*018c*/ 	.word	0x00000005
        /*0190*/ 	.word	0x00000000
        /*0194*/ 	.short	0x0101
        /*0196*/ 	.byte	0x3f
	.zero		1


	//   ....[17]....
        /*0198*/ 	.word	0x00002d60
        /*019c*/ 	.word	0x00000003
        /*01a0*/ 	.word	0x00000000
        /*01a4*/ 	.short	0x0101
        /*01a6*/ 	.byte	0x3f
	.zero		1


	//   ....[18]....
        /*01a8*/ 	.word	0x00005590
        /*01ac*/ 	.word	0x00000017
        /*01b0*/ 	.word	0x00000028
        /*01b4*/ 	.short	0x010a
        /*01b6*/ 	.byte	0x3f
	.zero		1


	//   ....[19]....
        /*01b8*/ 	.word	0x000059c0
        /*01bc*/ 	.word	0x00000003
        /*01c0*/ 	.word	0x00000068
        /*01c4*/ 	.short	0x0101
        /*01c6*/ 	.byte	0x3f
	.zero		1


	//   ....[20]....
        /*01c8*/ 	.word	0x00006120
        /*01cc*/ 	.word	0x00000007
        /*01d0*/ 	.word	0x00000000
        /*01d4*/ 	.short	0x010a
        /*01d6*/ 	.byte	0x3f
	.zero		1


	//   ....[21]....
        /*01d8*/ 	.word	0x000061a0
        /*01dc*/ 	.word	0x00000008
        /*01e0*/ 	.word	0x00000000
        /*01e4*/ 	.short	0x010a
        /*01e6*/ 	.byte	0x3f
	.zero		1


	//   ....[22]....
        /*01e8*/ 	.word	0x00006230
        /*01ec*/ 	.word	0x00000009
        /*01f0*/ 	.word	0x00000000
        /*01f4*/ 	.short	0x010a
        /*01f6*/ 	.byte	0x3f
	.zero		1


	//   ....[23]....
        /*01f8*/ 	.word	0x000062c0
        /*01fc*/ 	.word	0x00000006
        /*0200*/ 	.word	0x00000000
        /*0204*/ 	.short	0x010a
        /*0206*/ 	.byte	0x3f
	.zero		1


	//   ....[24]....
        /*0208*/ 	.word	0x00006350
        /*020c*/ 	.word	0x00000003
        /*0210*/ 	.word	0x00000000
        /*0214*/ 	.short	0x010a
        /*0216*/ 	.byte	0x3f
	.zero		1


	//   ....[25]....
        /*0218*/ 	.word	0x000063b0
        /*021c*/ 	.word	0x00000003
        /*0220*/ 	.word	0x00000000
        /*0224*/ 	.short	0x010a
        /*0226*/ 	.byte	0x3f
	.zero		1


	//   ....[26]....
        /*0228*/ 	.word	0x00006400
        /*022c*/ 	.word	0x00000005
        /*0230*/ 	.word	0x00000000
        /*0234*/ 	.short	0x010a
        /*0236*/ 	.byte	0x3f
	.zero		1


	//   ....[27]....
        /*0238*/ 	.word	0x000064d0
        /*023c*/ 	.word	0x00000017
        /*0240*/ 	.word	0x00000028
        /*0244*/ 	.short	0x010a
        /*0246*/ 	.byte	0x3f
	.zero		1


	//   ....[28]....
        /*0248*/ 	.word	0x000065a0
        /*024c*/ 	.word	0x00000007
        /*0250*/ 	.word	0x00000000
        /*0254*/ 	.short	0x010a
        /*0256*/ 	.byte	0x3f
	.zero		1


	//   ....[29]....
        /*0258*/ 	.word	0x000065f0
        /*025c*/ 	.word	0x00000008
        /*0260*/ 	.word	0x00000000
        /*0264*/ 	.short	0x010a
        /*0266*/ 	.byte	0x3f
	.zero		1


	//   ....[30]....
        /*0268*/ 	.word	0x00006640
        /*026c*/ 	.word	0x00000009
        /*0270*/ 	.word	0x00000000
        /*0274*/ 	.short	0x010a
        /*0276*/ 	.byte	0x3f
	.zero		1


	//   ....[31]....
        /*0278*/ 	.word	0x00006690
        /*027c*/ 	.word	0x00000006
        /*0280*/ 	.word	0x00000000
        /*0284*/ 	.short	0x010a
        /*0286*/ 	.byte	0x3f
	.zero		1


	//----- nvinfo : EIATTR_NUM_MBARRIERS
	.align		4
.L_35:
        /*0288*/ 	.byte	0x03, 0x38
        /*028a*/ 	.short	0x000c


	//----- nvinfo : EIATTR_EXIT_INSTR_OFFSETS
	.align		4
        /*028c*/ 	.byte	0x04, 0x1c
        /*028e*/ 	.short	(.L_37 - .L_36)


	//   ....[0]....
.L_36:
        /*0290*/ 	.word	0x00000970


	//   ....[1]....
        /*0294*/ 	.word	0x00001180


	//   ....[2]....
        /*0298*/ 	.word	0x00004ca0


	//   ....[3]....
        /*029c*/ 	.word	0x00005200


	//   ....[4]....
        /*02a0*/ 	.word	0x000063a0


	//----- nvinfo : EIATTR_MAX_THREADS
	.align		4
.L_37:
        /*02a4*/ 	.byte	0x04, 0x05
        /*02a6*/ 	.short	(.L_39 - .L_38)
.L_38:
        /*02a8*/ 	.word	0x00000180
        /*02ac*/ 	.word	0x00000001
        /*02b0*/ 	.word	0x00000001


	//----- nvinfo : EIATTR_CRS_STACK_SIZE
	.align		4
.L_39:
        /*02b4*/ 	.byte	0x04, 0x1e
        /*02b6*/ 	.short	(.L_41 - .L_40)
.L_40:
        /*02b8*/ 	.word	0x00000000


	//----- nvinfo : EIATTR_CBANK_PARAM_SIZE
	.align		4
.L_41:
        /*02bc*/ 	.byte	0x03, 0x19
        /*02be*/ 	.short	0x0470


	//----- nvinfo : EIATTR_PARAM_CBANK
	.align		4
        /*02c0*/ 	.byte	0x04, 0x0a
        /*02c2*/ 	.short	(.L_43 - .L_42)
	.align		4
.L_42:
        /*02c4*/ 	.word	index@(.nv.constant0._ZN7cutlass13device_kernelINS_4gemm6kernel13GemmUniversalIN4cute5tupleIJiiiiEEENS1_10collective13CollectiveMmaINS1_34MainloopSm90TmaGmmaWarpSpecializedILi5ENS5_IJNS4_1CILi2EEENSA_ILi1EEESC_EEENS1_35KernelTmaWarpSpecializedCooperativeEEENS5_IJNSA_ILi128EEENSA_ILi48EEENSA_ILi256EEEEEEaNS5_IJlSC_lEEEaSK_NS4_8TiledMMAINS4_8MMA_AtomIJNS4_4SM904GMMA26MMA_64x16x32_S32S8S8_SS_TNEEEENS4_6LayoutISD_NS5_IJSC_NSA_ILi0EEESS_EEEEENS5_IJNS4_10UnderscoreESV_SV_EEEEENS4_13SM90_TMA_LOADENS4_14ComposedLayoutINS4_7SwizzleILi3ELi4ELi3EEENS4_18smem_ptr_flag_bitsILi8EEENSR_INS5_IJNSA_ILi8EEESG_EEENS5_IJSG_SC_EEEEEEEvNS4_8identityENS4_23SM90_TMA_LOAD_MULTICASTES18_vS19_EENS_8epilogue10collective6detail29Sm90TmaWarpSpecializedAdapterINS1D_15DefaultEpilogueIaSK_SK_NS1C_6thread17LinearCombinationIaLi1EiiLNS1H_9ScaleType4KindE0ELNS_15FloatRoundStyleE2EaEENS1_15EpilogueDefaultEEEEEvvEEEEvNT_6ParamsE)
        /*02c8*/ 	.short	0x0210
        /*02ca*/ 	.short	0x0470


	//----- nvinfo : EIATTR_SW_WAR
	.align		4
.L_43:
        /*02cc*/ 	.byte	0x04, 0x36
        /*02ce*/ 	.short	(.L_45 - .L_44)
.L_44:
        /*02d0*/ 	.word	0x00000008
.L_45:


//--------------------- .nv.callgraph             --------------------------
	.section	.nv.callgraph,"",@"SHT_CUDA_CALLGRAPH"
	.align	4
	.sectionentsize	8
	.align		4
        /*0000*/ 	.word	0x00000000
	.align		4
        /*0004*/ 	.word	0xffffffff
	.align		4
        /*0008*/ 	.word	index@(_ZN7cutlass13device_kernelINS_4gemm6kernel13GemmUniversalIN4cute5tupleIJiiiiEEENS1_10collective13CollectiveMmaINS1_34MainloopSm90TmaGmmaWarpSpecializedILi5ENS5_IJNS4_1CILi2EEENSA_ILi1EEESC_EEENS1_35KernelTmaWarpSpecializedCooperativeEEENS5_IJNSA_ILi128EEENSA_ILi48EEENSA_ILi256EEEEEEaNS5_IJlSC_lEEEaSK_NS4_8TiledMMAINS4_8MMA_AtomIJNS4_4SM904GMMA26MMA_64x16x32_S32S8S8_SS_TNEEEENS4_6LayoutISD_NS5_IJSC_NSA_ILi0EEESS_EEEEENS5_IJNS4_10UnderscoreESV_SV_EEEEENS4_13SM90_TMA_LOADENS4_14ComposedLayoutINS4_7SwizzleILi3ELi4ELi3EEENS4_18smem_ptr_flag_bitsILi8EEENSR_INS5_IJNSA_ILi8EEESG_EEENS5_IJSG_SC_EEEEEEEvNS4_8identityENS4_23SM90_TMA_LOAD_MULTICASTES18_vS19_EENS_8epilogue10collective6detail29Sm90TmaWarpSpecializedAdapterINS1D_15DefaultEpilogueIaSK_SK_NS1C_6thread17LinearCombinationIaLi1EiiLNS1H_9ScaleType4KindE0ELNS_15FloatRoundStyleE2EaEENS1_15EpilogueDefaultEEEEEvvEEEEvNT_6ParamsE)
	.align		4
        /*000c*/ 	.word	index@(__assertfail)
	.align		4
        /*0010*/ 	.word	0x00000000
	.align		4
        /*0014*/ 	.word	0xfffffffe
	.align		4
        /*0018*/ 	.word	0x00000000
	.align		4
        /*001c*/ 	.word	0xfffffffd
	.align		4
        /*0020*/ 	.word	0x00000000
	.align		4
        /*0024*/ 	.word	0xfffffffc


//--------------------- .nv.constant4             --------------------------
	.section	.nv.constant4,"a",@progbits
	.align	8
	.align		8
.nv.constant4:
        /*0000*/ 	.dword	__assertfail
	.align		8
        /*0008*/ 	.dword	__unnamed_1
	.align		8
        /*0010*/ 	.dword	_ZN40_INTERNAL_75c6c832_4_k_cu_0e208d6d_136744cuda3std3__45__cpo5beginE
	.align		8
        /*0018*/ 	.dword	_ZN40_INTERNAL_75c6c832_4_k_cu_0e208d6d_136744cuda3std3__45__cpo3endE
	.align		8
        /*0020*/ 	.dword	_ZN40_INTERNAL_75c6c832_4_k_cu_0e208d6d_136744cuda3std3__45__cpo6cbeginE
	.align		8
        /*0028*/ 	.dword	_ZN40_INTERNAL_75c6c832_4_k_cu_0e208d6d_136744cuda3std3__45__cpo4cendE
	.align		8
        /*0030*/ 	.dword	_ZN40_INTERNAL_75c6c832_4_k_cu_0e208d6d_136744cuda3std3__442_GLOBAL__N__75c6c832_4_k_cu_0e208d6d_136746ignoreE
	.align		8
        /*0038*/ 	.dword	_ZN40_INTERNAL_75c6c832_4_k_cu_0e208d6d_136744cuda3std3__419piecewise_constructE
	.align		8
        /*0040*/ 	.dword	_ZN40_INTERNAL_75c6c832_4_k_cu_0e208d6d_136744cuda3std3__48in_placeE
	.align		8
        /*0048*/ 	.dword	_ZN40_INTERNAL_75c6c832_4_k_cu_0e208d6d_136744cuda3std6ranges3__45__cpo4swapE
	.align		8
        /*0050*/ 	.dword	_ZN40_INTERNAL_75c6c832_4_k_cu_0e208d6d_136744cuda3std6ranges3__45__cpo9iter_moveE
	.align		8
        /*0058*/ 	.dword	_ZN40_INTERNAL_75c6c832_4_k_cu_0e208d6d_136744cute7productE
	.align		8
        /*0060*/ 	.dword	_ZN40_INTERNAL_75c6c832_4_k_cu_0e208d6d_136744cute1_E
	.align		8
        /*0068*/ 	.dword	$str$22
	.align		8
        /*0070*/ 	.dword	$str$23


//--------------------- .text._ZN7cutlass13device_kernelINS_4gemm6kernel13GemmUniversalIN4cute5tupleIJiiiiEEENS1_10collective13CollectiveMmaINS1_34MainloopSm90TmaGmmaWarpSpecializedILi5ENS5_IJNS4_1CILi2EEENSA_ILi1EEESC_EEENS1_35KernelTmaWarpSpecializedCooperativeEEENS5_IJNSA_ILi128EEENSA_ILi48EEENSA_ILi256EEEEEEaNS5_IJlSC_lEEEaSK_NS4_8TiledMMAINS4_8MMA_AtomIJNS4_4SM904GMMA26MMA_64x16x32_S32S8S8_SS_TNEEEENS4_6LayoutISD_NS5_IJSC_NSA_ILi0EEESS_EEEEENS5_IJNS4_10UnderscoreESV_SV_EEEEENS4_13SM90_TMA_LOADENS4_14ComposedLayoutINS4_7SwizzleILi3ELi4ELi3EEENS4_18smem_ptr_flag_bitsILi8EEENSR_INS5_IJNSA_ILi8EEESG_EEENS5_IJSG_SC_EEEEEEEvNS4_8identityENS4_23SM90_TMA_LOAD_MULTICASTES18_vS19_EENS_8epilogue10collective6detail29Sm90TmaWarpSpecializedAdapterINS1D_15DefaultEpilogueIaSK_SK_NS1C_6thread17LinearCombinationIaLi1EiiLNS1H_9ScaleType4KindE0ELNS_15FloatRoundStyleE2EaEENS1_15EpilogueDefaultEEEEEvvEEEEvNT_6ParamsE --------------------------
	.section	.text._ZN7cutlass13device_kernelINS_4gemm6kernel13GemmUniversalIN4cute5tupleIJiiiiEEENS1_10collective13CollectiveMmaINS1_34MainloopSm90TmaGmmaWarpSpecializedILi5ENS5_IJNS4_1CILi2EEENSA_ILi1EEESC_EEENS1_35KernelTmaWarpSpecializedCooperativeEEENS5_IJNSA_ILi128EEENSA_ILi48EEENSA_ILi256EEEEEEaNS5_IJlSC_lEEEaSK_NS4_8TiledMMAINS4_8MMA_AtomIJNS4_4SM904GMMA26MMA_64x16x32_S32S8S8_SS_TNEEEENS4_6LayoutISD_NS5_IJSC_NSA_ILi0EEESS_EEEEENS5_IJNS4_10UnderscoreESV_SV_EEEEENS4_13SM90_TMA_LOADENS4_14ComposedLayoutINS4_7SwizzleILi3ELi4ELi3EEENS4_18smem_ptr_flag_bitsILi8EEENSR_INS5_IJNSA_ILi8EEESG_EEENS5_IJSG_SC_EEEEEEEvNS4_8identityENS4_23SM90_TMA_LOAD_MULTICASTES18_vS19_EENS_8epilogue10collective6detail29Sm90TmaWarpSpecializedAdapterINS1D_15DefaultEpilogueIaSK_SK_NS1C_6thread17LinearCombinationIaLi1EiiLNS1H_9ScaleType4KindE0ELNS_15FloatRoundStyleE2EaEENS1_15EpilogueDefaultEEEEEvvEEEEvNT_6ParamsE,"ax",@progbits
	.align	128
.text._ZN7cutlass13device_kernelINS_4gemm6kernel13GemmUniversalIN4cute5tupleIJiiiiEEENS1_10collective13CollectiveMmaINS1_34MainloopSm90TmaGmmaWarpSpecializedILi5ENS5_IJNS4_1CILi2EEENSA_ILi1EEESC_EEENS1_35KernelTmaWarpSpecializedCooperativeEEENS5_IJNSA_ILi128EEENSA_ILi48EEENSA_ILi256EEEEEEaNS5_IJlSC_lEEEaSK_NS4_8TiledMMAINS4_8MMA_AtomIJNS4_4SM904GMMA26MMA_64x16x32_S32S8S8_SS_TNEEEENS4_6LayoutISD_NS5_IJSC_NSA_ILi0EEESS_EEEEENS5_IJNS4_10UnderscoreESV_SV_EEEEENS4_13SM90_TMA_LOADENS4_14ComposedLayoutINS4_7SwizzleILi3ELi4ELi3EEENS4_18smem_ptr_flag_bitsILi8EEENSR_INS5_IJNSA_ILi8EEESG_EEENS5_IJSG_SC_EEEEEEEvNS4_8identityENS4_23SM90_TMA_LOAD_MULTICASTES18_vS19_EENS_8epilogue10collective6detail29Sm90TmaWarpSpecializedAdapterINS1D_15DefaultEpilogueIaSK_SK_NS1C_6thread17LinearCombinationIaLi1EiiLNS1H_9ScaleType4KindE0ELNS_15FloatRoundStyleE2EaEENS1_15EpilogueDefaultEEEEEvvEEEEvNT_6ParamsE:
        .type           _ZN7cutlass13device_kernelINS_4gemm6kernel13GemmUniversalIN4cute5tupleIJiiiiEEENS1_10collective13CollectiveMmaINS1_34MainloopSm90TmaGmmaWarpSpecializedILi5ENS5_IJNS4_1CILi2EEENSA_ILi1EEESC_EEENS1_35KernelTmaWarpSpecializedCooperativeEEENS5_IJNSA_ILi128EEENSA_ILi48EEENSA_ILi256EEEEEEaNS5_IJlSC_lEEEaSK_NS4_8TiledMMAINS4_8MMA_AtomIJNS4_4SM904GMMA26MMA_64x16x32_S32S8S8_SS_TNEEEENS4_6LayoutISD_NS5_IJSC_NSA_ILi0EEESS_EEEEENS5_IJNS4_10UnderscoreESV_SV_EEEEENS4_13SM90_TMA_LOADENS4_14ComposedLayoutINS4_7SwizzleILi3ELi4ELi3EEENS4_18smem_ptr_flag_bitsILi8EEENSR_INS5_IJNSA_ILi8EEESG_EEENS5_IJSG_SC_EEEEEEEvNS4_8identityENS4_23SM90_TMA_LOAD_MULTICASTES18_vS19_EENS_8epilogue10collective6detail29Sm90TmaWarpSpecializedAdapterINS1D_15DefaultEpilogueIaSK_SK_NS1C_6thread17LinearCombinationIaLi1EiiLNS1H_9ScaleType4KindE0ELNS_15FloatRoundStyleE2EaEENS1_15EpilogueDefaultEEEEEvvEEEEvNT_6ParamsE,@function
        .size           _ZN7cutlass13device_kernelINS_4gemm6kernel13GemmUniversalIN4cute5tupleIJiiiiEEENS1_10collective13CollectiveMmaINS1_34MainloopSm90TmaGmmaWarpSpecializedILi5ENS5_IJNS4_1CILi2EEENSA_ILi1EEESC_EEENS1_35KernelTmaWarpSpecializedCooperativeEEENS5_IJNSA_ILi128EEENSA_ILi48EEENSA_ILi256EEEEEEaNS5_IJlSC_lEEEaSK_NS4_8TiledMMAINS4_8MMA_AtomIJNS4_4SM904GMMA26MMA_64x16x32_S32S8S8_SS_TNEEEENS4_6LayoutISD_NS5_IJSC_NSA_ILi0EEESS_EEEEENS5_IJNS4_10UnderscoreESV_SV_EEEEENS4_13SM90_TMA_LOADENS4_14ComposedLayoutINS4_7SwizzleILi3ELi4ELi3EEENS4_18smem_ptr_flag_bitsILi8EEENSR_INS5_IJNSA_ILi8EEESG_EEENS5_IJSG_SC_EEEEEEEvNS4_8identityENS4_23SM90_TMA_LOAD_MULTICASTES18_vS19_EENS_8epilogue10collective6detail29Sm90TmaWarpSpecializedAdapterINS1D_15DefaultEpilogueIaSK_SK_NS1C_6thread17LinearCombinationIaLi1EiiLNS1H_9ScaleType4KindE0ELNS_15FloatRoundStyleE2EaEENS1_15EpilogueDefaultEEEEEvvEEEEvNT_6ParamsE,(.L_x_125 - _ZN7cutlass13device_kernelINS_4gemm6kernel13GemmUniversalIN4cute5tupleIJiiiiEEENS1_10collective13CollectiveMmaINS1_34MainloopSm90TmaGmmaWarpSpecializedILi5ENS5_IJNS4_1CILi2EEENSA_ILi1EEESC_EEENS1_35KernelTmaWarpSpecializedCooperativeEEENS5_IJNSA_ILi128EEENSA_ILi48EEENSA_ILi256EEEEEEaNS5_IJlSC_lEEEaSK_NS4_8TiledMMAINS4_8MMA_AtomIJNS4_4SM904GMMA26MMA_64x16x32_S32S8S8_SS_TNEEEENS4_6LayoutISD_NS5_IJSC_NSA_ILi0EEESS_EEEEENS5_IJNS4_10UnderscoreESV_SV_EEEEENS4_13SM90_TMA_LOADENS4_14ComposedLayoutINS4_7SwizzleILi3ELi4ELi3EEENS4_18smem_ptr_flag_bitsILi8EEENSR_INS5_IJNSA_ILi8EEESG_EEENS5_IJSG_SC_EEEEEEEvNS4_8identityENS4_23SM90_TMA_LOAD_MULTICASTES18_vS19_EENS_8epilogue10collective6detail29Sm90TmaWarpSpecializedAdapterINS1D_15DefaultEpilogueIaSK_SK_NS1C_6thread17LinearCombinationIaLi1EiiLNS1H_9ScaleType4KindE0ELNS_15FloatRoundStyleE2EaEENS1_15EpilogueDefaultEEEEEvvEEEEvNT_6ParamsE)
        .other          _ZN7cutlass13device_kernelINS_4gemm6kernel13GemmUniversalIN4cute5tupleIJiiiiEEENS1_10collective13CollectiveMmaINS1_34MainloopSm90TmaGmmaWarpSpecializedILi5ENS5_IJNS4_1CILi2EEENSA_ILi1EEESC_EEENS1_35KernelTmaWarpSpecializedCooperativeEEENS5_IJNSA_ILi128EEENSA_ILi48EEENSA_ILi256EEEEEEaNS5_IJlSC_lEEEaSK_NS4_8TiledMMAINS4_8MMA_AtomIJNS4_4SM904GMMA26MMA_64x16x32_S32S8S8_SS_TNEEEENS4_6LayoutISD_NS5_IJSC_NSA_ILi0EEESS_EEEEENS5_IJNS4_10UnderscoreESV_SV_EEEEENS4_13SM90_TMA_LOADENS4_14ComposedLayoutINS4_7SwizzleILi3ELi4ELi3EEENS4_18smem_ptr_flag_bitsILi8EEENSR_INS5_IJNSA_ILi8EEESG_EEENS5_IJSG_SC_EEEEEEEvNS4_8identityENS4_23SM90_TMA_LOAD_MULTICASTES18_vS19_EENS_8epilogue10collective6detail29Sm90TmaWarpSpecializedAdapterINS1D_15DefaultEpilogueIaSK_SK_NS1C_6thread17LinearCombinationIaLi1EiiLNS1H_9ScaleType4KindE0ELNS_15FloatRoundStyleE2EaEENS1_15EpilogueDefaultEEEEEvvEEEEvNT_6ParamsE,@"STO_CUDA_ENTRY STV_DEFAULT"
_ZN7cutlass13device_kernelINS_4gemm6kernel13GemmUniversalIN4cute5tupleIJiiiiEEENS1_10collective13CollectiveMmaINS1_34MainloopSm90TmaGmmaWarpSpecializedILi5ENS5_IJNS4_1CILi2EEENSA_ILi1EEESC_EEENS1_35KernelTmaWarpSpecializedCooperativeEEENS5_IJNSA_ILi128EEENSA_ILi48EEENSA_ILi256EEEEEEaNS5_IJlSC_lEEEaSK_NS4_8TiledMMAINS4_8MMA_AtomIJNS4_4SM904GMMA26MMA_64x16x32_S32S8S8_SS_TNEEEENS4_6LayoutISD_NS5_IJSC_NSA_ILi0EEESS_EEEEENS5_IJNS4_10UnderscoreESV_SV_EEEEENS4_13SM90_TMA_LOADENS4_14ComposedLayoutINS4_7SwizzleILi3ELi4ELi3EEENS4_18smem_ptr_flag_bitsILi8EEENSR_INS5_IJNSA_ILi8EEESG_EEENS5_IJSG_SC_EEEEEEEvNS4_8identityENS4_23SM90_TMA_LOAD_MULTICASTES18_vS19_EENS_8epilogue10collective6detail29Sm90TmaWarpSpecializedAdapterINS1D_15DefaultEpilogueIaSK_SK_NS1C_6thread17LinearCombinationIaLi1EiiLNS1H_9ScaleType4KindE0ELNS_15FloatRoundStyleE2EaEENS1_15EpilogueDefaultEEEEEvvEEEEvNT_6ParamsE:
[----:B------:R-:W0:Y:S01]  /*0000*/  LDC R1, c[0x0][0x28] ;  /* 0x00000a00ff017b82 */ /* 0x000e220000000800 */
[----:B------:R-:W1:Y:S01]  /*0010*/  S2R R18, SR_TID.X ;  /* 0x0000000000127919 */ /* 0x000e620000002100 */
[----:B------:R-:W-:Y:S01]  /*0020*/  ELECT P0, URZ, PT ;  /* 0x00000000003f782f */ /* 0x000fe20003800000 */
[----:B------:R-:W-:Y:S01]  /*0030*/  BSSY B0, `(.L_x_0) ;  /* 0x000000f000007945 */ /* 0x000fe20003800000 */
[--C-:B-1----:R-:W-:Y:S02]  /*0040*/  SHF.R.U32.HI R0, RZ, 0x5, R18.reuse ;  /* 0x00000005ff007819 */ /* 0x102fe40000011612 */
[----:B------:R-:W-:-:S03]  /*0050*/  SHF.R.U32.HI R3, RZ, 0x7, R18 ;  /* 0x00000007ff037819 */ /* 0x000fc60000011612 */
[----:B------:R-:W1:Y:S04]  /*0060*/  SHFL.IDX PT, R2, R0, RZ, 0x1f ;  /* 0x00001fff00027589 */ /* 0x000e6800000e0000 */
[----:B------:R2:W3:Y:S01]  /*0070*/  SHFL.IDX PT, R5, R3, RZ, 0x1f ;  /* 0x00001fff03057589 */ /* 0x0004e200000e0000 */
[----:B-1----:R-:W-:-:S13]  /*0080*/  ISETP.NE.OR P0, PT, R2, RZ, !P0 ;  /* 0x000000ff0200720c */ /* 0x002fda0004705670 */
[----:B0-23--:R-:W-:Y:S05]  /*0090*/  @P0 BRA `(.L_x_1) ;  /* 0x0000000000200947 */ /* 0x00dfea0003800000 */
[----:B------:R-:W-:Y:S02]  /*00a0*/  ULDC.64 UR4, c[0x0][0x198] ;  /* 0x0000660000047ab9 */ /* 0x000fe40000000a00 */
[----:B------:R-:W-:Y:S02]  /*00b0*/  UIADD3 UR6, UP0, UR4, 0xf0, URZ ;  /* 0x000000f004067890 */ /* 0x000fe4000ff1e03f */
[----:B------:R-:W-:Y:S02]  /*00c0*/  UIADD3 UR4, UP1, UR4, 0x1f0, URZ ;  /* 0x000001f004047890 */ /* 0x000fe4000ff3e03f */
[----:B------:R-:W-:Y:S02]  /*00d0*/  UIADD3.X UR7, URZ, UR5, URZ, UP0, !UPT ;  /* 0x000000053f077290 */ /* 0x000fe400087fe43f */
[----:B------:R-:W-:-:S07]  /*00e0*/  UIADD3.X UR5, URZ, UR5, URZ, UP1, !UPT ;  /* 0x000000053f057290 */ /* 0x000fce0008ffe43f */
[----:B------:R0:W-:Y:S02]  /*00f0*/  UTMACCTL.PF [UR6] ;  /* 0x00000000060079b9 */ /* 0x0001e40008040000 */
[----:B------:R0:W-:Y:S02]  /*0100*/  UTMACCTL.PF [UR4] ;  /* 0x00000000040079b9 */ /* 0x0001e40008040000 */
[----:B0-----:R-:W-:Y:S01]  /*0110*/  NOP ;  /* 0x0000000000007918 */ /* 0x001fe20000000000 */
.L_x_1:
[----:B------:R-:W-:Y:S05]  /*0120*/  BSYNC B0 ;  /* 0x0000000000007941 */ /* 0x000fea0003800000 */
.L_x_0:
[----:B------:R-:W0:Y:S02]  /*0130*/  SHFL.IDX PT, R3, R0, RZ, 0x1f ;  /* 0x00001fff00037589 */ /* 0x000e2400000e0000 */
[----:B0-----:R-:W-:-:S13]  /*0140*/  ISETP.NE.AND P0, PT, R3, RZ, PT ;  /* 0x000000ff0300720c */ /* 0x001fda0003f05270 */
[----:B------:R-:W-:Y:S05]  /*0150*/  @P0 BRA `(.L_x_2) ;  /* 0x0000000000600947 */ /* 0x000fea0003800000 */
[----:B------:R-:W0:Y:S01]  /*0160*/  S2UR UR8, SR_CgaCtaId ;  /* 0x00000000000879c3 */ /* 0x000e220000008800 */
[----:B------:R-:W-:Y:S01]  /*0170*/  UMOV UR4, 0x400 ;  /* 0x0000040000047882 */ /* 0x000fe20000000000 */
[----:B------:R-:W-:Y:S01]  /*0180*/  UMOV UR5, 0x1 ;  /* 0x0000000100057882 */ /* 0x000fe20000000000 */
[----:B------:R-:W-:Y:S01]  /*0190*/  UMOV UR6, 0x4 ;  /* 0x0000000400067882 */ /* 0x000fe20000000000 */
[----:B------:R-:W-:Y:S01]  /*01a0*/  ELECT P0, URZ, PT ;  /* 0x00000000003f782f */ /* 0x000fe20003800000 */
[----:B------:R-:W-:-:S04]  /*01b0*/  UIADD3 UR6, -UR6, 0x100000, URZ ;  /* 0x0010000006067890 */ /* 0x000fc8000fffe13f */
[----:B------:R-:W-:Y:S02]  /*01c0*/  USHF.L.U32 UR7, UR6, 0xb, URZ ;  /* 0x0000000b06077899 */ /* 0x000fe4000800063f */
[----:B------:R-:W-:Y:S02]  /*01d0*/  USHF.L.U32 UR6, UR6, 0x1, URZ ;  /* 0x0000000106067899 */ /* 0x000fe4000800063f */
[----:B0-----:R-:W-:Y:S02]  /*01e0*/  ULEA UR8, UR8, UR4, 0x18 ;  /* 0x0000000408087291 */ /* 0x001fe4000f8ec03f */
[----:B------:R-:W-:-:S04]  /*01f0*/  UIADD3 UR4, -UR5, 0x100000, URZ ;  /* 0x0010000005047890 */ /* 0x000fc8000fffe13f */
[----:B------:R-:W-:Y:S02]  /*0200*/  USHF.L.U32 UR5, UR4, 0xb, URZ ;  /* 0x0000000b04057899 */ /* 0x000fe4000800063f */
[----:B------:R-:W-:Y:S01]  /*0210*/  USHF.L.U32 UR4, UR4, 0x1, URZ ;  /* 0x0000000104047899 */ /* 0x000fe2000800063f */
[----:B------:R-:W0:Y:S11]  /*0220*/  FENCE.VIEW.ASYNC.S ;  /* 0x00000000000073c6 */ /* 0x000e360000000000 */
[----:B0-----:R0:W1:Y:S01]  /*0230*/  SYNCS.EXCH.64 URZ, [UR8], UR4 ;  /* 0x00000004083f75b2 */ /* 0x0010620008000100 */
[----:B------:R0:W2:Y:S01]  /*0240*/  SYNCS.EXCH.64 URZ, [UR8+0x28], UR6 ;  /* 0x00002806083f75b2 */ /* 0x0000a20008000100 */
[----:B------:R0:W3:Y:S01]  /*0250*/  SYNCS.EXCH.64 URZ, [UR8+0x8], UR4 ;  /* 0x00000804083f75b2 */ /* 0x0000e20008000100 */
[----:B------:R0:W4:Y:S01]  /*0260*/  SYNCS.EXCH.64 URZ, [UR8+0x30], UR6 ;  /* 0x00003006083f75b2 */ /* 0x0001220008000100 */
[----:B------:R0:W0:Y:S01]  /*0270*/  SYNCS.EXCH.64 URZ, [UR8+0x10], UR4 ;  /* 0x00001004083f75b2 */ /* 0x0000220008000100 */
[----:B------:R0:W0:Y:S01]  /*0280*/  SYNCS.EXCH.64 URZ, [UR8+0x38], UR6 ;  /* 0x00003806083f75b2 */ /* 0x0000220008000100 */
[----:B------:R0:W0:Y:S01]  /*0290*/  SYNCS.EXCH.64 URZ, [UR8+0x18], UR4 ;  /* 0x00001804083f75b2 */ /* 0x0000220008000100 */
[----:B------:R0:W0:Y:S01]  /*02a0*/  SYNCS.EXCH.64 URZ, [UR8+0x40], UR6 ;  /* 0x00004006083f75b2 */ /* 0x0000220008000100 */
[----:B------:R0:W0:Y:S01]  /*02b0*/  SYNCS.EXCH.64 URZ, [UR8+0x20], UR4 ;  /* 0x00002004083f75b2 */ /* 0x0000220008000100 */
[----:B------:R0:W0:Y:S01]  /*02c0*/  SYNCS.EXCH.64 URZ, [UR8+0x48], UR6 ;  /* 0x00004806083f75b2 */ /* 0x0000220008000100 */
[----:B------:R-:W-:Y:S01]  /*02d0*/  NOP ;  /* 0x0000000000007918 */ /* 0x000fe20000000000 */
.L_x_2:
[----:B------:R-:W-:Y:S01]  /*02e0*/  SHF.R.S32.HI R7, RZ, 0x1f, R18 ;  /* 0x0000001fff077819 */ /* 0x000fe20000011412 */
[----:B------:R-:W5:Y:S01]  /*02f0*/  SHFL.IDX PT, R0, R0, RZ, 0x1f ;  /* 0x00001fff00007589 */ /* 0x000f6200000e0000 */
[----:B0-----:R-:W0:Y:S01]  /*0300*/  S2UR UR8, SR_CTAID.X ;  /* 0x00000000000879c3 */ /* 0x001e220000002500 */
[----:B------:R-:W-:Y:S02]  /*0310*/  ELECT P0, URZ, PT ;  /* 0x00000000003f782f */ /* 0x000fe40003800000 */
[----:B------:R-:W-:Y:S01]  /*0320*/  LEA.HI R7, R7, R18, RZ, 0x7 ;  /* 0x0000001207077211 */ /* 0x000fe200078f38ff */
[----:B------:R-:W1:Y:S01]  /*0330*/  S2R R4, SR_CTAID.Y ;  /* 0x0000000000047919 */ /* 0x000e620000002600 */
[----:B------:R-:W-:Y:S01]  /*0340*/  SHF.R.S32.HI R8, RZ, 0x1f, R3 ;  /* 0x0000001fff087819 */ /* 0x000fe20000011403 */
[----:B------:R-:W-:Y:S01]  /*0350*/  ULDC UR4, c[0x0][0x150] ;  /* 0x0000540000047ab9 */ /* 0x000fe20000000800 */
[----:B------:R-:W-:Y:S01]  /*0360*/  LOP3.LUT R7, R7, 0xffffff80, RZ, 0xc0, !PT ;  /* 0xffffff8007077812 */ /* 0x000fe200078ec0ff */
[----:B------:R-:W-:Y:S01]  /*0370*/  NOP ;  /* 0x0000000000007918 */ /* 0x000fe20000000000 */
[----:B------:R-:W-:Y:S01]  /*0380*/  LEA.HI R8, R8, R3, RZ, 0x2 ;  /* 0x0000000308087211 */ /* 0x000fe200078f10ff */
[----:B------:R-:W2:Y:S01]  /*0390*/  LDC R10, c[0x0][0x144] ;  /* 0x00005100ff0a7b82 */ /* 0x000ea20000000800 */
[----:B------:R-:W-:Y:S01]  /*03a0*/  NOP ;  /* 0x0000000000007918 */ /* 0x000fe20000000000 */
[----:B------:R-:W-:Y:S01]  /*03b0*/  IMAD.IADD R6, R18, 0x1, -R7 ;  /* 0x0000000112067824 */ /* 0x000fe200078e0a07 */
[----:B------:R-:W-:Y:S01]  /*03c0*/  LOP3.LUT R8, R8, 0x3ffffffc, RZ, 0xc0, !PT ;  /* 0x3ffffffc08087812 */ /* 0x000fe200078ec0ff */
[----:B------:R-:W-:Y:S01]  /*03d0*/  IMAD.MOV.U32 R23, RZ, RZ, 0x1 ;  /* 0x00000001ff177424 */ /* 0x000fe200078e00ff */
[----:B------:R-:W-:-:S02]  /*03e0*/  ISETP.NE.AND P3, PT, R5, RZ, PT ;  /* 0x000000ff0500720c */ /* 0x000fc40003f65270 */
[----:B------:R-:W-:Y:S01]  /*03f0*/  SHF.R.S32.HI R7, RZ, 0x1f, R6 ;  /* 0x0000001fff077819 */ /* 0x000fe20000011406 */
[----:B------:R-:W-:Y:S01]  /*0400*/  IMAD.IADD R8, R3, 0x1, -R8 ;  /* 0x0000000103087824 */ /* 0x000fe200078e0a08 */
[----:B------:R-:W3:Y:S02]  /*0410*/  LDC R13, c[0x0][0x140] ;  /* 0x00005000ff0d7b82 */ /* 0x000ee40000000800 */
[----:B------:R-:W-:Y:S02]  /*0420*/  LEA.HI R7, R7, R6, RZ, 0x3 ;  /* 0x0000000607077211 */ /* 0x000fe400078f18ff */
[----:B-----5:R-:W-:Y:S02]  /*0430*/  ISETP.NE.OR P0, PT, R0, RZ, !P0 ;  /* 0x000000ff0000720c */ /* 0x020fe40004705670 */
[--C-:B------:R-:W-:Y:S02]  /*0440*/  SHF.R.S32.HI R0, RZ, 0x3, R7.reuse ;  /* 0x00000003ff007819 */ /* 0x100fe40000011407 */
[----:B------:R-:W-:-:S02]  /*0450*/  SHF.R.S32.HI R7, RZ, 0x1f, R7 ;  /* 0x0000001fff077819 */ /* 0x000fc40000011407 */
[----:B0-----:R-:W-:Y:S02]  /*0460*/  I2FP.F32.U32 R9, UR8 ;  /* 0x0000000800097c45 */ /* 0x001fe40008201000 */
[----:B------:R-:W-:-:S03]  /*0470*/  LEA.HI R7, R7, R0, RZ, 0x2 ;  /* 0x0000000007077211 */ /* 0x000fc600078f10ff */
[----:B------:R-:W-:Y:S01]  /*0480*/  FMUL R9, R9, UR4 ;  /* 0x0000000409097c20 */ /* 0x000fe20008400000 */
[----:B------:R-:W-:Y:S01]  /*0490*/  LOP3.LUT R7, R7, 0xfffffffc, RZ, 0xc0, !PT ;  /* 0xfffffffc07077812 */ /* 0x000fe200078ec0ff */
[----:B------:R-:W-:Y:S01]  /*04a0*/  VOTEU.ALL UP0, P0 ;  /* 0x00000000003f7886 */ /* 0x000fe20000000000 */
[----:B-1----:R-:W-:Y:S01]  /*04b0*/  I2FP.F32.U32 R3, R4 ;  /* 0x0000000400037245 */ /* 0x002fe20000201000 */
[----:B------:R-:W-:Y:S01]  /*04c0*/  ULDC UR4, c[0x0][0x154] ;  /* 0x0000550000047ab9 */ /* 0x000fe20000000800 */
[----:B------:R-:W-:Y:S01]  /*04d0*/  VOTEU.ALL UP1, P0 ;  /* 0x00000000003f7886 */ /* 0x000fe20000020000 */
[----:B------:R-:W0:Y:S01]  /*04e0*/  F2I.U32.TRUNC.NTZ R9, R9 ;  /* 0x0000000900097305 */ /* 0x000e22000020f000 */
[----:B------:R-:W-:Y:S01]  /*04f0*/  IMAD.IADD R7, R0, 0x1, -R7 ;  /* 0x0000000100077824 */ /* 0x000fe200078e0a07 */
[----:B------:R-:W1:Y:S01]  /*0500*/  @!UP0 S2UR UR7, SR_CgaCtaId ;  /* 0x00000000000789c3 */ /* 0x000e620000008800 */
[----:B------:R-:W-:Y:S01]  /*0510*/  FMUL R12, R3, UR4 ;  /* 0x00000004030c7c20 */ /* 0x000fe20008400000 */
[----:B------:R-:W-:Y:S01]  /*0520*/  UMOV UR4, 0x20 ;  /* 0x0000002000047882 */ /* 0x000fe20000000000 */
[----:B------:R-:W-:Y:S01]  /*0530*/  IMAD R8, R8, 0x4, R7 ;  /* 0x0000000408087824 */ /* 0x000fe200078e0207 */
[----:B------:R-:W-:Y:S01]  /*0540*/  @!UP0 UMOV UR6, 0x400 ;  /* 0x0000040000068882 */ /* 0x000fe20000000000 */
[----:B------:R-:W-:-:S04]  /*0550*/  @!UP0 UIADD3 UR4, -UR4, 0x100000, URZ ;  /* 0x0010000004048890 */ /* 0x000fc8000fffe13f */
[----:B------:R-:W-:Y:S02]  /*0560*/  @!UP0 USHF.L.U32 UR5, UR4, 0xb, URZ ;  /* 0x0000000b04058899 */ /* 0x000fe4000800063f */
[----:B------:R-:W-:Y:S01]  /*0570*/  @!UP0 USHF.L.U32 UR4, UR4, 0x1, URZ ;  /* 0x0000000104048899 */ /* 0x000fe2000800063f */
[----:B---3--:R-:W-:Y:S01]  /*0580*/  ISETP.EQ.U32.AND P2, PT, R13, 0x1, PT ;  /* 0x000000010d00780c */ /* 0x008fe20003f42070 */
[----:B------:R-:W3:Y:S01]  /*0590*/  F2I.U32.TRUNC.NTZ R12, R12 ;  /* 0x0000000c000c7305 */ /* 0x000ee2000020f000 */
[----:B------:R-:W-:Y:S01]  /*05a0*/  LEA.HI R0, R8, R8, RZ, 0x1 ;  /* 0x0000000808007211 */ /* 0x000fe200078f08ff */
[----:B------:R-:W5:Y:S03]  /*05b0*/  LDC R7, c[0x0][0x148] ;  /* 0x00005200ff077b82 */ /* 0x000f660000000800 */
[----:B------:R-:W-:Y:S01]  /*05c0*/  LOP3.LUT R11, R0, 0xfffffffe, RZ, 0xc0, !PT ;  /* 0xfffffffe000b7812 */ /* 0x000fe200078ec0ff */
[----:B0-----:R-:W-:Y:S01]  /*05d0*/  IMAD.MOV R15, RZ, RZ, -R9 ;  /* 0x000000ffff0f7224 */ /* 0x001fe200078e0a09 */
[----:B------:R-:W-:-:S03]  /*05e0*/  SHF.R.S32.HI R9, RZ, 0x1f, R2 ;  /* 0x0000001fff097819 */ /* 0x000fc60000011402 */
[----:B--2---:R-:W-:Y:S01]  /*05f0*/  IMAD R3, R10, R15, UR8 ;  /* 0x000000080a037e24 */ /* 0x004fe2000f8e020f */
[----:B------:R-:W-:Y:S01]  /*0600*/  LEA.HI R9, R9, R2, RZ, 0x2 ;  /* 0x0000000209097211 */ /* 0x000fe200078f10ff */
[C---:B------:R-:W-:Y:S02]  /*0610*/  IMAD.IADD R0, R8.reuse, 0x1, -R11 ;  /* 0x0000000108007824 */ /* 0x040fe400078e0a0b */
[----:B------:R-:W-:Y:S01]  /*0620*/  IMAD.SHL.U32 R11, R8, 0x4, RZ ;  /* 0x00000004080b7824 */ /* 0x000fe200078e00ff */
[----:B------:R-:W-:Y:S01]  /*0630*/  LOP3.LUT R9, R9, 0xfffffffc, RZ, 0xc0, !PT ;  /* 0xfffffffc09097812 */ /* 0x000fe200078ec0ff */
[----:B---3--:R-:W-:Y:S01]  /*0640*/  IMAD.MOV R24, RZ, RZ, -R12 ;  /* 0x000000ffff187224 */ /* 0x008fe200078e0a0c */
[----:B------:R-:W-:Y:S01]  /*0650*/  ISETP.NE.AND P4, PT, R0, R3, PT ;  /* 0x000000030000720c */ /* 0x000fe20003f85270 */
[----:B-1----:R-:W-:Y:S01]  /*0660*/  @!UP0 ULEA UR6, UR7, UR6, 0x18 ;  /* 0x0000000607068291 */ /* 0x002fe2000f8ec03f */
[----:B------:R-:W-:Y:S01]  /*0670*/  LOP3.LUT R22, R8, 0xc, R11, 0x78, !PT ;  /* 0x0000000c08167812 */ /* 0x000fe200078e780b */
[----:B------:R-:W-:Y:S01]  /*0680*/  IMAD.IADD R0, R2, 0x1, -R9 ;  /* 0x0000000102007824 */ /* 0x000fe200078e0a09 */
[----:B------:R-:W-:Y:S01]  /*0690*/  VOTEU.ALL UP0, P0 ;  /* 0x00000000003f7886 */ /* 0x000fe20000000000 */
[----:B------:R-:W-:Y:S01]  /*06a0*/  LOP3.LUT P0, RZ, R6, 0x7, RZ, 0xc0, !PT ;  /* 0x0000000706ff7812 */ /* 0x000fe2000780c0ff */
[----:B------:R-:W-:-:S02]  /*06b0*/  VIADD R6, R5, 0xffffffff ;  /* 0xffffffff05067836 */ /* 0x000fc40000000000 */
[----:B------:R-:W-:Y:S01]  /*06c0*/  ISETP.NE.AND P1, PT, R0, 0x3, PT ;  /* 0x000000030000780c */ /* 0x000fe20003f25270 */
[----:B-----5:R-:W-:Y:S01]  /*06d0*/  IMAD R9, R7, R24, R4 ;  /* 0x0000001807097224 */ /* 0x020fe200078e0204 */
[----:B------:R-:W-:Y:S02]  /*06e0*/  ISETP.LT.U32.AND P0, PT, R22, 0x2, !P0 ;  /* 0x000000021600780c */ /* 0x000fe40004701070 */
[----:B------:R-:W-:Y:S01]  /*06f0*/  ISETP.EQ.OR P1, PT, R0, RZ, !P1 ;  /* 0x000000ff0000720c */ /* 0x000fe20004f22670 */
[----:B------:R-:W0:Y:S02]  /*0700*/  FENCE.VIEW.ASYNC.S ;  /* 0x00000000000073c6 */ /* 0x000e240000000000 */
[----:B0-----:R0:W1:Y:S01]  /*0710*/  @!UP0 SYNCS.EXCH.64 URZ, [UR6+0x60], UR4 ;  /* 0x00006004063f85b2 */ /* 0x0010620008000100 */
[----:B------:R-:W-:Y:S02]  /*0720*/  @P4 LEA.HI R2, R22, R22, RZ, 0x1 ;  /* 0x0000001616024211 */ /* 0x000fe400078f08ff */
[----:B------:R-:W-:-:S02]  /*0730*/  ISETP.EQ.AND P1, PT, R5, RZ, P1 ;  /* 0x000000ff0500720c */ /* 0x000fc40000f22270 */
[----:B------:R-:W-:Y:S02]  /*0740*/  @P4 SHF.R.S32.HI R2, RZ, 0x1, R2 ;  /* 0x00000001ff024819 */ /* 0x000fe40000011402 */
[----:B------:R-:W-:Y:S02]  /*0750*/  ISETP.GE.U32.AND P6, PT, R6, 0x2, PT ;  /* 0x000000020600780c */ /* 0x000fe40003fc6070 */
[----:B------:R-:W-:Y:S02]  /*0760*/  @P4 ISETP.NE.AND P5, PT, R2, R9, PT ;  /* 0x000000090200420c */ /* 0x000fe40003fa5270 */
[----:B------:R-:W-:Y:S02]  /*0770*/  SEL R2, RZ, 0x1, !P0 ;  /* 0x00000001ff027807 */ /* 0x000fe40004000000 */
[----:B------:R-:W-:Y:S02]  /*0780*/  @P4 SEL R23, RZ, 0x1, P5 ;  /* 0x00000001ff174807 */ /* 0x000fe40002800000 */
[----:B------:R-:W-:Y:S01]  /*0790*/  SEL R19, RZ, 0x1, !P1 ;  /* 0x00000001ff137807 */ /* 0x000fe20004800000 */
[----:B------:R0:W2:Y:S01]  /*07a0*/  @!UP1 SYNCS.EXCH.64 URZ, [UR6+0x68], UR4 ;  /* 0x00006804063f95b2 */ /* 0x0000a20008000100 */
[----:B------:R-:W-:Y:S01]  /*07b0*/  LOP3.LUT R23, R23, R2, RZ, 0xc0, !PT ;  /* 0x0000000217177212 */ /* 0x000fe200078ec0ff */
[----:B------:R-:W-:Y:S01]  /*07c0*/  NOP ;  /* 0x0000000000007918 */ /* 0x000fe20000000000 */
[----:B------:R-:W-:Y:S01]  /*07d0*/  SEL R19, R19, 0x2, P6 ;  /* 0x0000000213137807 */ /* 0x000fe20003000000 */
[----:B------:R-:W-:Y:S06]  /*07e0*/  @!P2 BRA `(.L_x_3) ;  /* 0x000000000008a947 */ /* 0x000fec0003800000 */
[----:B-12-4-:R-:W-:Y:S01]  /*07f0*/  UCGABAR_ARV ;  /* 0x00000000000079c7 */ /* 0x016fe20008000000 */
[----:B------:R-:W-:Y:S05]  /*0800*/  BRA `(.L_x_4) ;  /* 0x0000000000047947 */ /* 0x000fea0003800000 */
.L_x_3:
[----:B-12-4-:R-:W-:Y:S01]  /*0810*/  NOP ;  /* 0x0000000000007918 */ /* 0x016fe20000000000 */
.L_x_4:
[----:B------:R-:W1:Y:S01]  /*0820*/  LDC R2, c[0x0][0x65c] ;  /* 0x00019700ff027b82 */ /* 0x000e620000000800 */
[----:B------:R-:W-:Y:S02]  /*0830*/  IMAD.U32 R8, RZ, RZ, UR8 ;  /* 0x00000008ff087e24 */ /* 0x000fe4000f8e00ff */
[----:B------:R-:W-:Y:S01]  /*0840*/  IMAD.MOV.U32 R9, RZ, RZ, RZ ;  /* 0x000000ffff097224 */ /* 0x000fe200078e00ff */
[----:B-1----:R-:W-:-:S04]  /*0850*/  ISETP.NE.AND P1, PT, R2, 0x1, PT ;  /* 0x000000010200780c */ /* 0x002fc80003f25270 */
[----:B------:R-:W-:-:S09]  /*0860*/  P2R R5, PR, RZ, 0x2 ;  /* 0x00000002ff057803 */ /* 0x000fd20000000000 */
[----:B------:R-:W1:Y:S01]  /*0870*/  @P1 LDC R17, c[0x0][0x10] ;  /* 0x00000400ff111b82 */ /* 0x000e620000000800 */
[----:B------:R-:W-:Y:S02]  /*0880*/  @P1 IMAD.MOV.U32 R5, RZ, RZ, RZ ;  /* 0x000000ffff051224 */ /* 0x000fe400078e00ff */
[----:B------:R-:W-:-:S05]  /*0890*/  @P1 IMAD.MOV.U32 R13, RZ, RZ, RZ ;  /* 0x000000ffff0d1224 */ /* 0x000fca00078e00ff */
[----:B------:R-:W2:Y:S01]  /*08a0*/  @!P1 LDC R11, c[0x0][0xc] ;  /* 0x00000300ff0b9b82 */ /* 0x000ea20000000800 */
[----:B-1----:R-:W-:-:S04]  /*08b0*/  @P1 IMAD.WIDE.U32 R16, R17, UR8, R4 ;  /* 0x0000000811101c25 */ /* 0x002fc8000f8e0004 */
[----:B------:R-:W-:Y:S02]  /*08c0*/  @P1 IMAD.IADD R17, R17, 0x1, R13 ;  /* 0x0000000111111824 */ /* 0x000fe400078e020d */
[----:B--2---:R-:W-:-:S04]  /*08d0*/  @!P1 IMAD.WIDE.U32 R8, R4, R11, R8 ;  /* 0x0000000b04089225 */ /* 0x004fc800078e0008 */
[----:B------:R-:W-:Y:S02]  /*08e0*/  @!P1 IMAD.MOV.U32 R16, RZ, RZ, R8 ;  /* 0x000000ffff109224 */ /* 0x000fe400078e0008 */
[----:B------:R-:W-:Y:S01]  /*08f0*/  @!P1 IMAD.MOV.U32 R17, RZ, RZ, R9 ;  /* 0x000000ffff119224 */ /* 0x000fe200078e0009 */
[----:B------:R-:W-:Y:S06]  /*0900*/  @!P2 BRA `(.L_x_5) ;  /* 0x00000000000ca947 */ /* 0x000fec0003800000 */
[----:B------:R-:W-:Y:S01]  /*0910*/  UCGABAR_WAIT ;  /* 0x0000000000007dc7 */ /* 0x000fe20008000000 */
[----:B------:R-:W-:Y:S01]  /*0920*/  CCTL.IVALL ;  /* 0x00000000ff00798f */ /* 0x000fe20002000000 */
[----:B------:R-:W-:Y:S05]  /*0930*/  BRA `(.L_x_6) ;  /* 0x0000000000047947 */ /* 0x000fea0003800000 */
.L_x_5:
[----:B------:R-:W-:Y:S06]  /*0940*/  BAR.SYNC.DEFER_BLOCKING 0x0 ;  /* 0x0000000000007b1d */ /* 0x000fec0000010000 */
.L_x_6:
[----:B------:R-:W-:Y:S05]  /*0950*/  @!P3 BRA `(.L_x_7) ;  /* 0x0000004000d4b947 */ /* 0x000fea0003800000 */
[----:B------:R-:W-:-:S13]  /*0960*/  ISETP.GT.U32.AND P0, PT, R6, 0x1, PT ;  /* 0x000000010600780c */ /* 0x000fda0003f04070 */
[----:B0-----:R-:W-:Y:S05]  /*0970*/  @P0 EXIT ;  /* 0x000000000000094d */ /* 0x001fea0003800000 */
[----:B------:R-:W-:Y:S01]  /*0980*/  ULDC.64 UR4, c[0x0][0x650] ;  /* 0x0001940000047ab9 */ /* 0x000fe20000000a00 */
[----:B------:R-:W-:Y:S01]  /*0990*/  PRMT R0, RZ, 0x7610, R0 ;  /* 0x00007610ff007816 */ /* 0x000fe20000000000 */
[----:B------:R-:W-:Y:S01]  /*09a0*/  IMAD.MOV.U32 R51, RZ, RZ, -0x1 ;  /* 0xffffffffff337424 */ /* 0x000fe200078e00ff */
[----:B------:R-:W-:Y:S01]  /*09b0*/  ISETP.GE.U32.AND P0, PT, R16, UR4, PT ;  /* 0x0000000410007c0c */ /* 0x000fe2000bf06070 */
[----:B------:R-:W-:Y:S02]  /*09c0*/  IMAD.MOV.U32 R52, RZ, RZ, -0x1 ;  /* 0xffffffffff347424 */ /* 0x000fe400078e00ff */
[----:B------:R-:W-:Y:S01]  /*09d0*/  IMAD.MOV.U32 R53, RZ, RZ, -0x1 ;  /* 0xffffffffff357424 */ /* 0x000fe200078e00ff */
[----:B------:R-:W-:-:S13]  /*09e0*/  ISETP.GE.U32.AND.EX P0, PT, R17, UR5, PT, P0 ;  /* 0x0000000511007c0c */ /* 0x000fda000bf06100 */
[----:B------:R-:W-:Y:S05]  /*09f0*/  @P0 BRA `(.L_x_8) ;  /* 0x0000000400280947 */ /* 0x000fea0003800000 */
[----:B------:R-:W0:Y:S01]  /*0a00*/  LDC.64 R20, c[0x0][0x628] ;  /* 0x00018a00ff147b82 */ /* 0x000e220000000a00 */
[----:B------:R-:W-:Y:S02]  /*0a10*/  IMAD.MOV.U32 R8, RZ, RZ, R16 ;  /* 0x000000ffff087224 */ /* 0x000fe400078e0010 */
[----:B------:R-:W-:-:S05]  /*0a20*/  IMAD.MOV.U32 R9, RZ, RZ, R17 ;  /* 0x000000ffff097224 */ /* 0x000fca00078e0011 */
[----:B------:R-:W1:Y:S08]  /*0a30*/  LDC R0, c[0x0][0x630] ;  /* 0x00018c00ff007b82 */ /* 0x000e700000000800 */
[----:B------:R-:W2:Y:S01]  /*0a40*/  LDC.64 R26, c[0x0][0x620] ;  /* 0x00018800ff1a7b82 */ /* 0x000ea20000000a00 */
[----:B0-----:R-:W-:-:S04]  /*0a50*/  ISETP.NE.U32.AND P0, PT, R20, RZ, PT ;  /* 0x000000ff1400720c */ /* 0x001fc80003f05070 */
[----:B------:R-:W-:-:S13]  /*0a60*/  ISETP.NE.AND.EX P0, PT, R21, RZ, PT, P0 ;  /* 0x000000ff1500720c */ /* 0x000fda0003f05300 */
[----:B-12---:R-:W-:Y:S05]  /*0a70*/  @!P0 BRA `(.L_x_9) ;  /* 0x0000000000288947 */ /* 0x006fea0003800000 */
[----:B------:R-:W0:Y:S02]  /*0a80*/  LDC R13, c[0x0][0x634] ;  /* 0x00018d00ff0d7b82 */ /* 0x000e240000000800 */
[----:B0-----:R-:W-:-:S05]  /*0a90*/  IADD3 R13, P0, R16, R13, RZ ;  /* 0x0000000d100d7210 */ /* 0x001fca0007f1e0ff */
[----:B------:R-:W-:-:S04]  /*0aa0*/  IMAD.X R15, RZ, RZ, R17, P0 ;  /* 0x000000ffff0f7224 */ /* 0x000fc800000e0611 */
[----:B------:R-:W-:-:S04]  /*0ab0*/  IMAD.WIDE.U32 R8, R15, R20, RZ ;  /* 0x000000140f087225 */ /* 0x000fc800078e00ff */
[----:B------:R-:W-:-:S04]  /*0ac0*/  IMAD.WIDE.U32 R10, P0, R13, R21, R8 ;  /* 0x000000150d0a7225 */ /* 0x000fc80007800008 */
[----:B------:R-:W-:-:S04]  /*0ad0*/  IMAD.WIDE.U32 R8, R13, R20, RZ ;  /* 0x000000140d087225 */ /* 0x000fc800078e00ff */
[----:B------:R-:W-:Y:S01]  /*0ae0*/  IMAD.X R13, RZ, RZ, RZ, P0 ;  /* 0x000000ffff0d7224 */ /* 0x000fe200000e06ff */
[----:B------:R-:W-:Y:S01]  /*0af0*/  IADD3 RZ, P0, R9, R10, RZ ;  /* 0x0000000a09ff7210 */ /* 0x000fe20007f1e0ff */
[----:B------:R-:W-:-:S04]  /*0b00*/  IMAD.MOV.U32 R12, RZ, RZ, R11 ;  /* 0x000000ffff0c7224 */ /* 0x000fc800078e000b */
[----:B------:R-:W-:-:S08]  /*0b10*/  IMAD.WIDE.U32.X R8, R15, R21, R12, P0 ;  /* 0x000000150f087225 */ /* 0x000fd000000e040c */
.L_x_9:
[----:B------:R-:W0:Y:S01]  /*0b20*/  LDC.64 R20, c[0x0][0x640] ;  /* 0x00019000ff147b82 */ /* 0x000e220000000a00 */
[--C-:B------:R-:W-:Y:S01]  /*0b30*/  SHF.R.U64 R53, R8, R0, R9.reuse ;  /* 0x0000000008357219 */ /* 0x100fe20000001209 */
[----:B------:R-:W-:Y:S01]  /*0b40*/  IMAD R28, R7, R24, R4 ;  /* 0x00000018071c7224 */ /* 0x000fe200078e0204 */
[----:B------:R-:W-:Y:S01]  /*0b50*/  SHF.R.U32.HI R0, RZ, R0, R9 ;  /* 0x00000000ff007219 */ /* 0x000fe20000011609 */
[----:B------:R-:W-:Y:S01]  /*0b60*/  IMAD.MOV.U32 R25, RZ, RZ, 0x1 ;  /* 0x00000001ff197424 */ /* 0x000fe200078e00ff */
[----:B------:R-:W-:-:S03]  /*0b70*/  IADD3 R5, P0, RZ, -R53, RZ ;  /* 0x80000035ff057210 */ /* 0x000fc60007f1e0ff */
[----:B------:R-:W1:Y:S02]  /*0b80*/  LDC R6, c[0x0][0x618] ;  /* 0x00018600ff067b82 */ /* 0x000e640000000800 */
[----:B------:R-:W-:-:S04]  /*0b90*/  IMAD.X R9, RZ, RZ, ~R0, P0 ;  /* 0x000000ffff097224 */ /* 0x000fc800000e0e00 */
[-C--:B------:R-:W-:Y:S02]  /*0ba0*/  IMAD R0, R9, R26.reuse, RZ ;  /* 0x0000001a09007224 */ /* 0x080fe400078e02ff */
[----:B------:R-:W2:Y:S01]  /*0bb0*/  LDC R11, c[0x0][0x608] ;  /* 0x00018200ff0b7b82 */ /* 0x000ea20000000800 */
[----:B------:R-:W-:-:S04]  /*0bc0*/  IMAD.WIDE.U32 R8, R5, R26, R16 ;  /* 0x0000001a05087225 */ /* 0x000fc800078e0010 */
[----:B------:R-:W-:-:S03]  /*0bd0*/  IMAD R5, R5, R27, R0 ;  /* 0x0000001b05057224 */ /* 0x000fc600078e0200 */
[----:B------:R-:W3:Y:S01]  /*0be0*/  LDC R12, c[0x0][0x658] ;  /* 0x00019600ff0c7b82 */ /* 0x000ee20000000800 */
[----:B0-----:R-:W-:Y:S01]  /*0bf0*/  ISETP.NE.U32.AND P0, PT, R20, RZ, PT ;  /* 0x000000ff1400720c */ /* 0x001fe20003f05070 */
[----:B------:R-:W-:Y:S02]  /*0c00*/  IMAD.IADD R5, R9, 0x1, R5 ;  /* 0x0000000109057824 */ /* 0x000fe400078e0205 */
[----:B------:R-:W-:Y:S01]  /*0c10*/  IMAD.MOV.U32 R9, RZ, RZ, -0x1 ;  /* 0xffffffffff097424 */ /* 0x000fe200078e00ff */
[----:B------:R-:W-:-:S03]  /*0c20*/  ISETP.NE.AND.EX P0, PT, R21, RZ, PT, P0 ;  /* 0x000000ff1500720c */ /* 0x000fc60003f05300 */
[----:B------:R-:W0:Y:S01]  /*0c30*/  LDC R15, c[0x0][0x600] ;  /* 0x00018000ff0f7b82 */ /* 0x000e220000000800 */
[-CC-:B-1----:R-:W-:Y:S02]  /*0c40*/  SHF.R.U64 R13, R8, R6.reuse, R5.reuse ;  /* 0x00000006080d7219 */ /* 0x182fe40000001205 */
[----:B------:R-:W-:-:S05]  /*0c50*/  SHF.R.U32.HI R0, RZ, R6, R5 ;  /* 0x00000006ff007219 */ /* 0x000fca0000011605 */
[----:B------:R-:W1:Y:S01]  /*0c60*/  LDC R14, c[0x0][0x648] ;  /* 0x00019200ff0e7b82 */ /* 0x000e620000000800 */
[-CC-:B--2---:R-:W-:Y:S02]  /*0c70*/  SHF.R.U64 R29, R13, R11.reuse, R0.reuse ;  /* 0x0000000b0d1d7219 */ /* 0x184fe40000001200 */
[----:B------:R-:W-:-:S05]  /*0c80*/  SHF.R.U32.HI R5, RZ, R11, R0 ;  /* 0x0000000bff057219 */ /* 0x000fca0000011600 */
[----:B------:R-:W2:Y:S01]  /*0c90*/  LDC R26, c[0x0][0x638] ;  /* 0x00018e00ff1a7b82 */ /* 0x000ea20000000800 */
[-CC-:B---3--:R-:W-:Y:S02]  /*0ca0*/  SHF.R.U64 R24, R29, R12.reuse, R5.reuse ;  /* 0x0000000c1d187219 */ /* 0x188fe40000001205 */
[-C--:B------:R-:W-:Y:S02]  /*0cb0*/  SHF.L.U32 R0, R9, R12.reuse, RZ ;  /* 0x0000000c09007219 */ /* 0x080fe400000006ff */
[----:B------:R-:W-:Y:S01]  /*0cc0*/  SHF.R.U32.HI R5, RZ, R12, R5 ;  /* 0x0000000cff057219 */ /* 0x000fe20000011605 */
[----:B------:R-:W-:Y:S01]  /*0cd0*/  IMAD.MOV.U32 R4, RZ, RZ, R24 ;  /* 0x000000ffff047224 */ /* 0x000fe200078e0018 */
[----:B------:R-:W-:Y:S01]  /*0ce0*/  LOP3.LUT R10, RZ, R0, RZ, 0x33, !PT ;  /* 0x00000000ff0a7212 */ /* 0x000fe200078e33ff */
[----:B------:R-:W3:Y:S01]  /*0cf0*/  LDC R27, c[0x0][0x610] ;  /* 0x00018400ff1b7b82 */ /* 0x000ee20000000800 */
[----:B------:R-:W-:Y:S05]  /*0d00*/  @!P0 BRA `(.L_x_10) ;  /* 0x0000000000288947 */ /* 0x000fea0003800000 */
[----:B------:R-:W4:Y:S02]  /*0d10*/  LDC R9, c[0x0][0x64c] ;  /* 0x00019300ff097b82 */ /* 0x000f240000000800 */
[----:B----4-:R-:W-:-:S05]  /*0d20*/  IADD3 R9, P0, R24, R9, RZ ;  /* 0x0000000918097210 */ /* 0x010fca0007f1e0ff */
        /* <DEDUP_REMOVED lines=8> */
.L_x_10:
[----:B-1----:R-:W-:Y:S01]  /*0db0*/  SHF.R.U64 R4, R4, R14, R5 ;  /* 0x0000000e04047219 */ /* 0x002fe20000001205 */
[----:B0-----:R-:W-:Y:S01]  /*0dc0*/  VIADD R6, R15, 0xffffffff ;  /* 0xffffffff0f067836 */ /* 0x001fe20000000000 */
[----:B------:R-:W-:Y:S02]  /*0dd0*/  SHF.L.U32 R0, R25, R12, RZ ;  /* 0x0000000c19007219 */ /* 0x000fe400000006ff */
[----:B------:R-:W-:Y:S01]  /*0de0*/  LOP3.LUT R5, R29, R10, RZ, 0xc0, !PT ;  /* 0x0000000a1d057212 */ /* 0x000fe200078ec0ff */
[----:B------:R-:W-:Y:S01]  /*0df0*/  IMAD.MOV R7, RZ, RZ, -R4 ;  /* 0x000000ffff077224 */ /* 0x000fe200078e0a04 */
[----:B------:R-:W-:Y:S02]  /*0e00*/  SEL R3, R3, R28, !P1 ;  /* 0x0000001c03037207 */ /* 0x000fe40004800000 */
[----:B------:R-:W-:Y:S01]  /*0e10*/  LOP3.LUT R6, R13, R6, RZ, 0xc0, !PT ;  /* 0x000000060d067212 */ /* 0x000fe200078ec0ff */
[----:B------:R-:W-:Y:S02]  /*0e20*/  IMAD R4, R0, R4, R5 ;  /* 0x0000000400047224 */ /* 0x000fe400078e0205 */
[----:B--2---:R-:W-:-:S02]  /*0e30*/  IMAD R0, R7, R26, R24 ;  /* 0x0000001a07007224 */ /* 0x004fc400078e0218 */
[----:B---3--:R-:W-:Y:S02]  /*0e40*/  IMAD R3, R4, R27, R3 ;  /* 0x0000001b04037224 */ /* 0x008fe400078e0203 */
[----:B------:R-:W-:Y:S02]  /*0e50*/  IMAD.MOV.U32 R5, RZ, RZ, 0x1 ;  /* 0x00000001ff057424 */ /* 0x000fe400078e00ff */
[----:B------:R-:W-:-:S03]  /*0e60*/  IMAD R4, R0, R15, R6 ;  /* 0x0000000f00047224 */ /* 0x000fc600078e0206 */
[----:B------:R-:W-:Y:S02]  /*0e70*/  PRMT R0, R5, 0x7610, R0 ;  /* 0x0000761005007816 */ /* 0x000fe40000000000 */
[----:B------:R-:W-:Y:S02]  /*0e80*/  SEL R52, R4, R3, !P1 ;  /* 0x0000000304347207 */ /* 0x000fe40004800000 */
[----:B------:R-:W-:-:S07]  /*0e90*/  SEL R51, R3, R4, !P1 ;  /* 0x0000000403337207 */ /* 0x000fce0004800000 */
.L_x_8:
[----:B------:R-:W-:-:S08]  /*0ea0*/  NOP ;  /* 0x0000000000007918 */ /* 0x000fd00000000000 */
[----:B------:R-:W0:Y:S02]  /*0eb0*/  USETMAXREG.TRY_ALLOC.CTAPOOL UP0, 0xe8 ;  /* 0x000000e8000079c8 */ /* 0x000e240008000600 */
[----:B0-----:R-:W-:-:S13]  /*0ec0*/  PLOP3.LUT P0, PT, PT, PT, UP0, 0x80, 0x0 ;  /* 0x000000000000781c */ /* 0x001fda0003f0f008 */
[----:B------:R-:W-:Y:S05]  /*0ed0*/  @!P0 BRA `(.L_x_8) ;  /* 0xfffffffc00f08947 */ /* 0x000fea000383ffff */
[----:B------:R-:W-:Y:S01]  /*0ee0*/  ULDC.64 UR4, c[0x0][0x598] ;  /* 0x0001660000047ab9 */ /* 0x000fe20000000a00 */
[----:B------:R-:W-:Y:S01]  /*0ef0*/  ULDC.64 UR36, c[0x0][0x208] ;  /* 0x0000820000247ab9 */ /* 0x000fe20000000a00 */
[----:B------:R-:W-:-:S04]  /*0f00*/  ISETP.NE.U32.AND P0, PT, RZ, UR4, PT ;  /* 0x00000004ff007c0c */ /* 0x000fc8000bf05070 */
[----:B------:R-:W-:-:S13]  /*0f10*/  ISETP.NE.AND.EX P0, PT, RZ, UR5, PT, P0 ;  /* 0x00000005ff007c0c */ /* 0x000fda000bf05300 */
[----:B------:R-:W-:Y:S05]  /*0f20*/  @!P0 BRA `(.L_x_11) ;  /* 0x00000000001c8947 */ /* 0x000fea0003800000 */
[----:B------:R-:W0:Y:S02]  /*0f30*/  LDC.64 R4, c[0x0][0x598] ;  /* 0x00016600ff047b82 */ /* 0x000e240000000a00 */
[----:B0-----:R-:W2:Y:S02]  /*0f40*/  LDG.E.64 R4, desc[UR36][R4.64] ;  /* 0x0000002404047981 */ /* 0x001ea4000c1e1b00 */
[----:B--2---:R-:W-:-:S04]  /*0f50*/  ISETP.NE.U32.AND P0, PT, R4, RZ, PT ;  /* 0x000000ff0400720c */ /* 0x004fc80003f05070 */
[----:B------:R-:W-:-:S13]  /*0f60*/  ISETP.NE.AND.EX P0, PT, R5, RZ, PT, P0 ;  /* 0x000000ff0500720c */ /* 0x000fda0003f05300 */
[----:B------:R-:W-:Y:S05]  /*0f70*/  @!P0 BRA `(.L_x_11) ;  /* 0x0000000000088947 */ /* 0x000fea0003800000 */
[----:B------:R0:W5:Y:S01]  /*0f80*/  LD.E R48, desc[UR36][R4.64] ;  /* 0x0000002404307980 */ /* 0x000162000c101900 */
[----:B------:R-:W-:Y:S05]  /*0f90*/  BRA `(.L_x_12) ;  /* 0x0000000000247947 */ /* 0x000fea0003800000 */
.L_x_11:
[----:B------:R-:W-:Y:S02]  /*0fa0*/  ULDC.64 UR4, c[0x0][0x588] ;  /* 0x0001620000047ab9 */ /* 0x000fe40000000a00 */
[----:B------:R-:W-:-:S04]  /*0fb0*/  ISETP.NE.U32.AND P0, PT, RZ, UR4, PT ;  /* 0x00000004ff007c0c */ /* 0x000fc8000bf05070 */
[----:B------:R-:W-:-:S13]  /*0fc0*/  ISETP.NE.AND.EX P0, PT, RZ, UR5, PT, P0 ;  /* 0x00000005ff007c0c */ /* 0x000fda000bf05300 */
[----:B------:R-:W-:Y:S05]  /*0fd0*/  @!P0 BRA `(.L_x_13) ;  /* 0x00000000000c8947 */ /* 0x000fea0003800000 */
[----:B------:R-:W0:Y:S02]  /*0fe0*/  LDC.64 R48, c[0x0][0x588] ;  /* 0x00016200ff307b82 */ /* 0x000e240000000a00 */
[----:B0-----:R1:W5:Y:S01]  /*0ff0*/  LDG.E R48, desc[UR36][R48.64] ;  /* 0x0000002430307981 */ /* 0x001362000c1e1900 */
[----:B------:R-:W-:Y:S05]  /*1000*/  BRA `(.L_x_12) ;  /* 0x0000000000087947 */ /* 0x000fea0003800000 */
.L_x_13:
[----:B------:R-:W-:Y:S02]  /*1010*/  ULDC UR4, c[0x0][0x580] ;  /* 0x0001600000047ab9 */ /* 0x000fe40000000800 */
[----:B------:R-:W-:-:S07]  /*1020*/  IMAD.U32 R48, RZ, RZ, UR4 ;  /* 0x00000004ff307e24 */ /* 0x000fce000f8e00ff */
.L_x_12:
[----:B------:R-:W-:Y:S02]  /*1030*/  ULDC.64 UR4, c[0x0][0x5a0] ;  /* 0x0001680000047ab9 */ /* 0x000fe40000000a00 */
[----:B------:R-:W-:-:S04]  /*1040*/  ISETP.NE.U32.AND P0, PT, RZ, UR4, PT ;  /* 0x00000004ff007c0c */ /* 0x000fc8000bf05070 */
[----:B------:R-:W-:-:S13]  /*1050*/  ISETP.NE.AND.EX P0, PT, RZ, UR5, PT, P0 ;  /* 0x00000005ff007c0c */ /* 0x000fda000bf05300 */
[----:B------:R-:W-:Y:S05]  /*1060*/  @!P0 BRA `(.L_x_14) ;  /* 0x00000000001c8947 */ /* 0x000fea0003800000 */
[----:B0-----:R-:W0:Y:S02]  /*1070*/  LDC.64 R4, c[0x0][0x5a0] ;  /* 0x00016800ff047b82 */ /* 0x001e240000000a00 */
[----:B0-----:R-:W2:Y:S02]  /*1080*/  LDG.E.64 R4, desc[UR36][R4.64] ;  /* 0x0000002404047981 */ /* 0x001ea4000c1e1b00 */
[----:B--2---:R-:W-:-:S04]  /*1090*/  ISETP.NE.U32.AND P0, PT, R4, RZ, PT ;  /* 0x000000ff0400720c */ /* 0x004fc80003f05070 */
[----:B------:R-:W-:-:S13]  /*10a0*/  ISETP.NE.AND.EX P0, PT, R5, RZ, PT, P0 ;  /* 0x000000ff0500720c */ /* 0x000fda0003f05300 */
[----:B------:R-:W-:Y:S05]  /*10b0*/  @!P0 BRA `(.L_x_14) ;  /* 0x0000000000088947 */ /* 0x000fea0003800000 */
[----:B-1----:R0:W5:Y:S01]  /*10c0*/  LD.E R49, desc[UR36][R4.64] ;  /* 0x0000002404317980 */ /* 0x002162000c101900 */
[----:B------:R-:W-:Y:S05]  /*10d0*/  BRA `(.L_x_15) ;  /* 0x0000000000247947 */ /* 0x000fea0003800000 */
.L_x_14:
[----:B------:R-:W-:Y:S02]  /*10e0*/  ULDC.64 UR4, c[0x0][0x590] ;  /* 0x0001640000047ab9 */ /* 0x000fe40000000a00 */
[----:B------:R-:W-:-:S04]  /*10f0*/  ISETP.NE.U32.AND P0, PT, RZ, UR4, PT ;  /* 0x00000004ff007c0c */ /* 0x000fc8000bf05070 */
[----:B------:R-:W-:-:S13]  /*1100*/  ISETP.NE.AND.EX P0, PT, RZ, UR5, PT, P0 ;  /* 0x00000005ff007c0c */ /* 0x000fda000bf05300 */
[----:B------:R-:W-:Y:S05]  /*1110*/  @!P0 BRA `(.L_x_16) ;  /* 0x00000000000c8947 */ /* 0x000fea0003800000 */
[----:B0-----:R-:W1:Y:S02]  /*1120*/  LDC.64 R4, c[0x0][0x590] ;  /* 0x00016400ff047b82 */ /* 0x001e640000000a00 */
[----:B-1----:R1:W5:Y:S01]  /*1130*/  LDG.E R49, desc[UR36][R4.64] ;  /* 0x0000002404317981 */ /* 0x002362000c1e1900 */
[----:B------:R-:W-:Y:S05]  /*1140*/  BRA `(.L_x_15) ;  /* 0x0000000000087947 */ /* 0x000fea0003800000 */
.L_x_16:
[----:B------:R-:W-:Y:S02]  /*1150*/  ULDC UR4, c[0x0][0x584] ;  /* 0x0001610000047ab9 */ /* 0x000fe40000000800 */
[----:B-1----:R-:W-:-:S07]  /*1160*/  IMAD.U32 R49, RZ, RZ, UR4 ;  /* 0x00000004ff317e24 */ /* 0x002fce000f8e00ff */
.L_x_15:
[----:B------:R-:W-:-:S13]  /*1170*/  LOP3.LUT P0, RZ, R0, 0xff, RZ, 0xc0, !PT ;  /* 0x000000ff00ff7812 */ /* 0x000fda000780c0ff */
[----:B------:R-:W-:Y:S05]  /*1180*/  @!P0 EXIT ;  /* 0x000000000000894d */ /* 0x000fea0003800000 */
[----:B------:R-:W-:Y:S01]  /*1190*/  ULDC UR4, c[0x0][0x28c] ;  /* 0x0000a30000047ab9 */ /* 0x000fe20000000800 */
[----:B------:R-:W-:Y:S01]  /*11a0*/  UMOV UR38, URZ ;  /* 0x0000003f00267c82 */ /* 0x000fe20008000000 */
[----:B------:R-:W-:Y:S01]  /*11b0*/  UIADD3 UR4, UR4, 0xff, URZ ;  /* 0x000000ff04047890 */ /* 0x000fe2000fffe03f */
[----:B------:R-:W-:-:S03]  /*11c0*/  UMOV UR39, URZ ;  /* 0x0000003f00277c82 */ /* 0x000fc60008000000 */
[----:B------:R-:W-:-:S04]  /*11d0*/  USHF.R.S32.HI UR5, URZ, 0x1f, UR4 ;  /* 0x0000001f3f057899 */ /* 0x000fc80008011404 */
[----:B------:R-:W-:-:S04]  /*11e0*/  ULEA.HI UR5, UR5, UR4, URZ, 0x8 ;  /* 0x0000000405057291 */ /* 0x000fc8000f8f403f */
[----:B------:R-:W-:-:S12]  /*11f0*/  USHF.R.S32.HI UR40, URZ, 0x8, UR5 ;  /* 0x000000083f287899 */ /* 0x000fd80008011405 */
.L_x_88:
[----:B------:R-:W-:Y:S01]  /*1200*/  LOP3.LUT R0, R18, 0x80, RZ, 0xc0, !PT ;  /* 0x0000008012007812 */ /* 0x000fe200078ec0ff */
[----:B------:R-:W2:Y:S01]  /*1210*/  S2UR UR7, SR_CgaCtaId ;  /* 0x00000000000779c3 */ /* 0x000ea20000008800 */
[----:B------:R-:W-:Y:S02]  /*1220*/  UMOV UR6, 0x400 ;  /* 0x0000040000067882 */ /* 0x000fe40000000000 */
[----:B------:R-:W-:-:S06]  /*1230*/  SHF.R.U32.HI R0, RZ, 0x7, R0 ;  /* 0x00000007ff007819 */ /* 0x000fcc0000011600 */
[----:B------:R-:W3:Y:S01]  /*1240*/  SHFL.IDX PT, R0, R0, RZ, 0x1f ;  /* 0x00001fff00007589 */ /* 0x000ee200000e0000 */
[----:B--2---:R-:W-:Y:S01]  /*1250*/  ULEA UR6, UR7, UR6, 0x18 ;  /* 0x0000000607067291 */ /* 0x004fe2000f8ec03f */
[----:B---3--:R-:W-:-:S13]  /*1260*/  R2UR UR4, R0 ;  /* 0x00000000000472ca */ /* 0x008fda00000e0000 */
[----:B------:R-:W-:-:S04]  /*1270*/  ULEA.HI UR5, UR4, UR4, URZ, 0x1 ;  /* 0x0000000404057291 */ /* 0x000fc8000f8f083f */
[----:B------:R-:W-:-:S04]  /*1280*/  ULOP3.LUT UR5, UR5, 0x7fffe, URZ, 0xc0, !UPT ;  /* 0x0007fffe05057892 */ /* 0x000fc8000f8ec03f */
[----:B------:R-:W-:-:S03]  /*1290*/  UIADD3 UR5, UR4, -UR5, URZ ;  /* 0x8000000504057290 */ /* 0x000fc6000fffe03f */
[----:B------:R-:W-:Y:S01]  /*12a0*/  ULDC UR4, c[0x0][0x28c] ;  /* 0x0000a30000047ab9 */ /* 0x000fe20000000800 */
[----:B------:R-:W-:Y:S01]  /*12b0*/  ULEA UR5, UR5, UR6, 0xd ;  /* 0x0000000605057291 */ /* 0x000fe2000f8e683f */
[----:B------:R-:W-:-:S03]  /*12c0*/  ISETP.LT.AND P0, PT, RZ, UR4, PT ;  /* 0x00000004ff007c0c */ /* 0x000fc6000bf01270 */
[----:B------:R-:W-:-:S04]  /*12d0*/  UIADD3 UR5, UR5, 0x100, URZ ;  /* 0x0000010005057890 */ /* 0x000fc8000fffe03f */
[----:B------:R-:W-:-:S04]  /*12e0*/  USHF.R.U32.HI UR5, URZ, 0x4, UR5 ;  /* 0x000000043f057899 */ /* 0x000fc80008011605 */
[----:B------:R-:W-:Y:S02]  /*12f0*/  ULOP3.LUT UR41, UR5, 0x3fff, URZ, 0xc0, !UPT ;  /* 0x00003fff05297892 */ /* 0x000fe4000f8ec03f */
[----:B0---4-:R-:W-:Y:S10]  /*1300*/  @P0 BRA `(.L_x_17) ;  /* 0x0000000000400947 */ /* 0x011ff40003800000 */
[----:B------:R-:W-:Y:S01]  /*1310*/  MOV R0, 0x0 ;  /* 0x0000000000007802 */ /* 0x000fe20000000f00 */
[----:B------:R-:W-:Y:S01]  /*1320*/  ULDC.64 UR4, c[0x4][0x68] ;  /* 0x01001a0000047ab9 */ /* 0x000fe20000000a00 */
[----:B------:R-:W-:Y:S01]  /*1330*/  ULDC.64 UR6, c[0x4][0x8] ;  /* 0x0100020000067ab9 */ /* 0x000fe20000000a00 */
[----:B01----:R-:W-:Y:S01]  /*1340*/  IMAD.U32 R4, RZ, RZ, UR4 ;  /* 0x00000004ff047e24 */ /* 0x003fe2000f8e00ff */
[----:B------:R0:W1:Y:S01]  /*1350*/  LDC.64 R14, c[0x4][R0] ;  /* 0x01000000000e7b82 */ /* 0x0000620000000a00 */
[----:B------:R-:W-:Y:S01]  /*1360*/  IMAD.U32 R5, RZ, RZ, UR5 ;  /* 0x00000005ff057e24 */ /* 0x000fe2000f8e00ff */
[----:B------:R-:W-:Y:S01]  /*1370*/  ULDC.64 UR4, c[0x4][0x70] ;  /* 0x01001c0000047ab9 */ /* 0x000fe20000000a00 */
[----:B------:R-:W-:Y:S02]  /*1380*/  IMAD.U32 R10, RZ, RZ, UR6 ;  /* 0x00000006ff0a7e24 */ /* 0x000fe4000f8e00ff */
[----:B------:R-:W-:Y:S02]  /*1390*/  IMAD.U32 R6, RZ, RZ, UR4 ;  /* 0x00000004ff067e24 */ /* 0x000fe4000f8e00ff */
[----:B------:R-:W-:-:S02]  /*13a0*/  IMAD.U32 R7, RZ, RZ, UR5 ;  /* 0x00000005ff077e24 */ /* 0x000fc4000f8e00ff */
[----:B------:R-:W-:Y:S02]  /*13b0*/  IMAD.U32 R11, RZ, RZ, UR7 ;  /* 0x00000007ff0b7e24 */ /* 0x000fe4000f8e00ff */
[----:B------:R-:W-:Y:S02]  /*13c0*/  IMAD.MOV.U32 R8, RZ, RZ, 0x1e1 ;  /* 0x000001e1ff087424 */ /* 0x000fe400078e00ff */
[----:B------:R-:W-:Y:S02]  /*13d0*/  IMAD.MOV.U32 R12, RZ, RZ, 0x1 ;  /* 0x00000001ff0c7424 */ /* 0x000fe400078e00ff */
[----:B0-----:R-:W-:-:S07]  /*13e0*/  IMAD.MOV.U32 R13, RZ, RZ, RZ ;  /* 0x000000ffff0d7224 */ /* 0x001fce00078e00ff */
[----:B------:R-:W-:-:S07]  /*13f0*/  LEPC R20, `(.L_x_17) ;  /* 0x000000001014794e */ /* 0x000fce0000000000 */
[----:B-1---5:R-:W-:Y:S05]  /*1400*/  CALL.ABS.NOINC R14 ;  /* 0x000000000e007343 */ /* 0x022fea0003c00000 */
.L_x_17:
[----:B------:R-:W-:-:S04]  /*1410*/  LOP3.LUT R0, R19, 0x1, RZ, 0xfc, !PT ;  /* 0x0000000113007812 */ /* 0x000fc800078efcff */
[----:B------:R-:W-:-:S13]  /*1420*/  ISETP.NE.AND P0, PT, R0, 0x3, PT ;  /* 0x000000030000780c */ /* 0x000fda0003f05270 */
[----:B------:R-:W-:Y:S05]  /*1430*/  @!P0 BRA `(.L_x_18) ;  /* 0x0000000000048947 */ /* 0x000fea0003800000 */
[----:B------:R-:W-:Y:S01]  /*1440*/  BPT.TRAP 0x1 ;  /* 0x000000040000795c */ /* 0x000fe20000300000 */
.L_x_18:
[----:B------:R-:W2:Y:S01]  /*1450*/  S2UR UR5, SR_CgaCtaId ;  /* 0x00000000000579c3 */ /* 0x000ea20000008800 */
[----:B------:R-:W-:Y:S01]  /*1460*/  UMOV UR4, 0x400 ;  /* 0x0000040000047882 */ /* 0x000fe20000000000 */
[----:B------:R-:W-:Y:S02]  /*1470*/  IMAD.U32 R0, RZ, RZ, UR38 ;  /* 0x00000026ff007e24 */ /* 0x000fe4000f8e00ff */
[----:B------:R-:W-:-:S03]  /*1480*/  IMAD.U32 R3, RZ, RZ, UR39 ;  /* 0x00000027ff037e24 */ /* 0x000fc6000f8e00ff */
[----:B------:R-:W-:Y:S01]  /*1490*/  SHF.L.U32 R0, R0, 0x1f, RZ ;  /* 0x0000001f00007819 */ /* 0x000fe200000006ff */
[----:B--2---:R-:W-:-:S06]  /*14a0*/  ULEA UR4, UR5, UR4, 0x18 ;  /* 0x0000000405047291 */ /* 0x004fcc000f8ec03f */
[----:B------:R-:W-:-:S04]  /*14b0*/  IMAD.U32 R6, RZ, RZ, UR4 ;  /* 0x00000004ff067e24 */ /* 0x000fc8000f8e00ff */
[----:B------:R-:W-:-:S04]  /*14c0*/  IMAD R3, R3, 0x8, R6 ;  /* 0x0000000803037824 */ /* 0x000fc800078e0206 */
[----:B------:R2:W3:Y:S01]  /*14d0*/  SYNCS.PHASECHK.TRANS64.TRYWAIT P1, [R3+URZ], R0 ;  /* 0x00000000030075a7 */ /* 0x0004e2000802017f */
[----:B------:R-:W-:Y:S05]  /*14e0*/  @!P0 BRA `(.L_x_19) ;  /* 0x0000000000048947 */ /* 0x000fea0003800000 */
[----:B------:R-:W-:Y:S01]  /*14f0*/  BPT.TRAP 0x1 ;  /* 0x000000040000795c */ /* 0x000fe20000300000 */
.L_x_19:
[----:B---3--:R-:W-:Y:S05]  /*1500*/  @P1 BRA `(.L_x_20) ;  /* 0x0000000000081947 */ /* 0x008fea0003800000 */
[----:B------:R-:W3:Y:S02]  /*1510*/  SYNCS.PHASECHK.TRANS64.TRYWAIT P1, [R3+URZ], R0 ;  /* 0x00000000030075a7 */ /* 0x000ee4000802017f */
[----:B---3--:R-:W-:Y:S05]  /*1520*/  @!P1 BRA `(.L_x_21) ;  /* 0x0000004c00a09947 */ /* 0x008fea0003800000 */
.L_x_20:
[----:B------:R-:W-:-:S04]  /*1530*/  UISETP.LT.AND UP0, UPT, UR40, 0x1, UPT ;  /* 0x000000012800788c */ /* 0x000fc8000bf01270 */
[----:B------:R-:W-:-:S06]  /*1540*/  USEL UR4, UR40, 0x1, UP0 ;  /* 0x0000000128047887 */ /* 0x000fcc0008000000 */
[----:B--23--:R-:W-:Y:S01]  /*1550*/  IMAD.U32 R0, RZ, RZ, UR4 ;  /* 0x00000004ff007e24 */ /* 0x00cfe2000f8e00ff */
[----:B------:R-:W-:Y:S05]  /*1560*/  WARPSYNC.ALL ;  /* 0x0000000000007948 */ /* 0x000fea0003800000 */
[----:B------:R-:W-:-:S04]  /*1570*/  IADD3 R0, -R0, UR40, RZ ;  /* 0x0000002800007c10 */ /* 0x000fc8000fffe1ff */
[----:B------:R-:W-:Y:S02]  /*1580*/  ISETP.GE.AND P1, PT, R0, 0x1, PT ;  /* 0x000000010000780c */ /* 0x000fe40003f26270 */
[----:B------:R-:W-:Y:S01]  /*1590*/  R2UR UR4, R6 ;  /* 0x00000000060472ca */ /* 0x000fe200000e0000 */
[----:B------:R-:W-:Y:S01]  /*15a0*/  WARPGROUP.ARRIVE ;  /* 0x00000000000079c5 */ /* 0x000fe20000000000 */
[----:B------:R-:W-:Y:S01]  /*15b0*/  UMOV UR9, 0x40000040 ;  /* 0x4000004000097882 */ /* 0x000fe20000000000 */
[----:B------:R-:W-:Y:S01]  /*15c0*/  UMOV UR11, 0x40000040 ;  /* 0x40000040000b7882 */ /* 0x000fe20000000000 */
[----:B------:R-:W-:Y:S01]  /*15d0*/  UMOV UR13, UR9 ;  /* 0x00000009000d7c82 */ /* 0x000fe20008000000 */
[----:B------:R-:W-:-:S08]  /*15e0*/  UMOV UR15, 0x40000040 ;  /* 0x40000040000f7882 */ /* 0x000fd00000000000 */
[----:B------:R-:W-:-:S04]  /*15f0*/  UIADD3 UR4, UR4, 0x28100, URZ ;  /* 0x0002810004047890 */ /* 0x000fc8000fffe03f */
[----:B------:R-:W-:-:S04]  /*1600*/  USHF.R.U32.HI UR4, URZ, 0x4, UR4 ;  /* 0x000000043f047899 */ /* 0x000fc80008011604 */
[----:B------:R-:W-:Y:S02]  /*1610*/  ULOP3.LUT UR5, UR4, 0x3fff, URZ, 0xc0, !UPT ;  /* 0x00003fff04057892 */ /* 0x000fe4000f8ec03f */
[----:B------:R-:W-:Y:S02]  /*1620*/  ULOP3.LUT UR4, UR41, 0x10000, URZ, 0xfc, !UPT ;  /* 0x0001000029047892 */ /* 0x000fe4000f8efc3f */
[----:B------:R-:W-:Y:S02]  /*1630*/  ULOP3.LUT UR5, UR5, 0x10000, URZ, 0xfc, !UPT ;  /* 0x0001000005057892 */ /* 0x000fe4000f8efc3f */
[----:B------:R-:W-:Y:S02]  /*1640*/  ULEA UR8, UR39, UR4, 0xb ;  /* 0x0000000427087291 */ /* 0x000fe4000f8e583f */
[----:B------:R-:W-:-:S04]  /*1650*/  UIMAD UR6, UR39, 0x300, UR5 ;  /* 0x00000300270678a4 */ /* 0x000fc8000f8e0205 */
[----:B------:R-:W-:Y:S01]  /*1660*/  UIADD3 UR14, UR6, 0x80, URZ ;  /* 0x00000080060e7890 */ /* 0x000fe2000fffe03f */
[----:B------:R-:W-:Y:S02]  /*1670*/  UMOV UR12, UR8 ;  /* 0x00000008000c7c82 */ /* 0x000fe40008000000 */
[----:B------:R-:W-:Y:S01]  /*1680*/  UMOV UR10, UR6 ;  /* 0x00000006000a7c82 */ /* 0x000fe20008000000 */
[----:B------:R-:W-:Y:S01]  /*1690*/  UIADD3 UR7, UR6, 0x100, URZ ;  /* 0x0000010006077890 */ /* 0x000fe2000fffe03f */
[----:B------:R-:W-:Y:S01]  /*16a0*/  IGMMA.64x16x32.S8.S8 R40, gdesc[UR8], RZ, !UPT, gsb0 ;  /* 0x00600000082879f1 */ /* 0x000fe2000c0410ff */
[----:B------:R-:W-:Y:S01]  /*16b0*/  UIADD3 UR10, UR6, 0x186, URZ ;  /* 0x00000186060a7890 */ /* 0x000fe2000fffe03f */
[----:B------:R-:W-:Y:S01]  /*16c0*/  UMOV UR11, 0x40000040 ;  /* 0x40000040000b7882 */ /* 0x000fe20000000000 */
[----:B------:R-:W-:Y:S02]  /*16d0*/  WARPGROUP.DEPBAR.LE gsb0, 0x0 ;  /* 0x00008000000079c5 */ /* 0x000fe40000010000 */
[----:B------:R-:W-:-:S06]  /*16e0*/  WARPGROUP.ARRIVE ;  /* 0x00000000000079c5 */ /* 0x000fcc0000000000 */
[----:B------:R-:W-:Y:S01]  /*16f0*/  IGMMA.64x16x32.S8.S8 R32, gdesc[UR12], RZ, !UPT, gsb0 ;  /* 0x006000000c2079f1 */ /* 0x000fe2000c0410ff */
[----:B------:R-:W-:Y:S01]  /*1700*/  UMOV UR12, UR8 ;  /* 0x00000008000c7c82 */ /* 0x000fe20008000000 */
[----:B------:R-:W-:Y:S01]  /*1710*/  UMOV UR13, UR9 ;  /* 0x00000009000d7c82 */ /* 0x000fe20008000000 */
[----:B------:R-:W-:Y:S01]  /*1720*/  UMOV UR14, UR7 ;  /* 0x00000007000e7c82 */ /* 0x000fe20008000000 */
[----:B------:R-:W-:Y:S01]  /*1730*/  UMOV UR15, 0x40000040 ;  /* 0x40000040000f7882 */ /* 0x000fe20000000000 */
[----:B------:R-:W-:Y:S02]  /*1740*/  UIADD3 UR7, UR6, 0x82, URZ ;  /* 0x0000008206077890 */ /* 0x000fe4000fffe03f */
[----:B------:R-:W-:Y:S01]  /*1750*/  UIADD3 UR9, UR6, 0x102, URZ ;  /* 0x0000010206097890 */ /* 0x000fe2000fffe03f */
[----:B------:R-:W-:Y:S02]  /*1760*/  WARPGROUP.DEPBAR.LE gsb0, 0x0 ;  /* 0x00008000000079c5 */ /* 0x000fe40000010000 */
[----:B------:R-:W-:-:S06]  /*1770*/  WARPGROUP.ARRIVE ;  /* 0x00000000000079c5 */ /* 0x000fcc0000000000 */
[----:B------:R-:W-:Y:S01]  /*1780*/  IGMMA.64x16x32.S8.S8 R24, gdesc[UR12], RZ, !UPT, gsb0 ;  /* 0x006000000c1879f1 */ /* 0x000fe2000c0410ff */
[----:B------:R-:W-:Y:S02]  /*1790*/  UIADD3 UR12, UR8, 0x2, URZ ;  /* 0x00000002080c7890 */ /* 0x000fe4000fffe03f */
[----:B------:R-:W-:Y:S01]  /*17a0*/  UIADD3 UR14, UR6, 0x2, URZ ;  /* 0x00000002060e7890 */ /* 0x000fe2000fffe03f */
[----:B------:R-:W-:Y:S01]  /*17b0*/  UMOV UR13, 0x40000040 ;  /* 0x40000040000d7882 */ /* 0x000fe20000000000 */
[----:B------:R-:W-:Y:S01]  /*17c0*/  UMOV UR15, 0x40000040 ;  /* 0x40000040000f7882 */ /* 0x000fe20000000000 */
[----:B------:R-:W-:Y:S02]  /*17d0*/  WARPGROUP.DEPBAR.LE gsb0, 0x0 ;  /* 0x00008000000079c5 */ /* 0x000fe40000010000 */
[----:B------:R-:W-:-:S06]  /*17e0*/  WARPGROUP.ARRIVE ;  /* 0x00000000000079c5 */ /* 0x000fcc0000000000 */
[----:B------:R-:W-:Y:S01]  /*17f0*/  IGMMA.64x16x32.S8.S8 R40, gdesc[UR12], R40, gsb0 ;  /* 0x006000000c2879f1 */ /* 0x000fe20008041028 */
[----:B------:R-:W-:Y:S01]  /*1800*/  UMOV UR14, UR7 ;  /* 0x00000007000e7c82 */ /* 0x000fe20008000000 */
[----:B------:R-:W-:Y:S01]  /*1810*/  UMOV UR15, 0x40000040 ;  /* 0x40000040000f7882 */ /* 0x000fe20000000000 */
[----:B------:R-:W-:Y:S01]  /*1820*/  UIADD3 UR7, UR6, 0x84, URZ ;  /* 0x0000008406077890 */ /* 0x000fe2000fffe03f */
        /* <DEDUP_REMOVED lines=89> */
[----:B------:R-:W-:Y:S01]  /*1dc0*/  UIADD3 UR8, UR8, 0x406, URZ ;  /* 0x0000040608087890 */ /* 0x000fe2000fffe03f */
[----:B------:R-:W-:Y:S02]  /*1dd0*/  WARPGROUP.DEPBAR.LE gsb0, 0x0 ;  /* 0x00008000000079c5 */ /* 0x000fe40000010000 */
[----:B------:R-:W-:-:S06]  /*1de0*/  WARPGROUP.ARRIVE ;  /* 0x00000000000079c5 */ /* 0x000fcc0000000000 */
[----:B------:R-:W-:Y:S01]  /*1df0*/  IGMMA.64x16x32.S8.S8 R40, gdesc[UR12], R40, gsb0 ;  /* 0x006000000c2879f1 */ /* 0x000fe20008041028 */
[----:B------:R-:W-:Y:S01]  /*1e00*/  UMOV UR14, UR7 ;  /* 0x00000007000e7c82 */ /* 0x000fe20008000000 */
[----:B------:R-:W-:Y:S01]  /*1e10*/  UMOV UR15, 0x40000040 ;  /* 0x40000040000f7882 */ /* 0x000fe20000000000 */
[----:B------:R-:W-:Y:S02]  /*1e20*/  UIADD3 UR7, UR6, 0x206, URZ ;  /* 0x0000020606077890 */ /* 0x000fe4000fffe03f */
[----:B------:R-:W-:Y:S01]  /*1e30*/  UIADD3 UR6, UR6, 0x286, URZ ;  /* 0x0000028606067890 */ /* 0x000fe2000fffe03f */
[----:B------:R-:W-:Y:S02]  /*1e40*/  WARPGROUP.DEPBAR.LE gsb0, 0x0 ;  /* 0x00008000000079c5 */ /* 0x000fe40000010000 */
[----:B------:R-:W-:-:S06]  /*1e50*/  WARPGROUP.ARRIVE ;  /* 0x00000000000079c5 */ /* 0x000fcc0000000000 */
[----:B------:R-:W-:Y:S01]  /*1e60*/  IGMMA.64x16x32.S8.S8 R32, gdesc[UR12], R32, gsb0 ;  /* 0x006000000c2079f1 */ /* 0x000fe20008041020 */
[----:B------:R-:W-:Y:S01]  /*1e70*/  UMOV UR14, UR9 ;  /* 0x00000009000e7c82 */ /* 0x000fe20008000000 */
[----:B------:R-:W-:Y:S01]  /*1e80*/  UMOV UR15, 0x40000040 ;  /* 0x40000040000f7882 */ /* 0x000fe20000000000 */
[----:B------:R-:W-:Y:S01]  /*1e90*/  UMOV UR9, 0x40000040 ;  /* 0x4000004000097882 */ /* 0x000fe20000000000 */
[----:B------:R-:W-:Y:S02]  /*1ea0*/  WARPGROUP.DEPBAR.LE gsb0, 0x0 ;  /* 0x00008000000079c5 */ /* 0x000fe40000010000 */
[----:B------:R-:W-:-:S06]  /*1eb0*/  WARPGROUP.ARRIVE ;  /* 0x00000000000079c5 */ /* 0x000fcc0000000000 */
[----:B------:R-:W-:Y:S03]  /*1ec0*/  IGMMA.64x16x32.S8.S8 R24, gdesc[UR12], R24, gsb0 ;  /* 0x006000000c1879f1 */ /* 0x000fe60008041018 */
[----:B------:R-:W-:Y:S02]  /*1ed0*/  WARPGROUP.DEPBAR.LE gsb0, 0x0 ;  /* 0x00008000000079c5 */ /* 0x000fe40000010000 */
[----:B------:R-:W-:-:S06]  /*1ee0*/  WARPGROUP.ARRIVE ;  /* 0x00000000000079c5 */ /* 0x000fcc0000000000 */
[----:B------:R-:W-:Y:S01]  /*1ef0*/  IGMMA.64x16x32.S8.S8 R40, gdesc[UR8], R40, gsb0 ;  /* 0x00600000082879f1 */ /* 0x000fe20008041028 */
[----:B------:R-:W-:Y:S01]  /*1f00*/  UMOV UR10, UR7 ;  /* 0x00000007000a7c82 */ /* 0x000fe20008000000 */
[----:B------:R-:W-:Y:S01]  /*1f10*/  UMOV UR11, 0x40000040 ;  /* 0x40000040000b7882 */ /* 0x000fe20000000000 */
[----:B------:R-:W-:Y:S02]  /*1f20*/  WARPGROUP.DEPBAR.LE gsb0, 0x0 ;  /* 0x00008000000079c5 */ /* 0x000fe40000010000 */
[----:B------:R-:W-:-:S06]  /*1f30*/  WARPGROUP.ARRIVE ;  /* 0x00000000000079c5 */ /* 0x000fcc0000000000 */
[----:B------:R-:W-:Y:S01]  /*1f40*/  IGMMA.64x16x32.S8.S8 R32, gdesc[UR8], R32, gsb0 ;  /* 0x00600000082079f1 */ /* 0x000fe20008041020 */
[----:B------:R-:W-:Y:S01]  /*1f50*/  UMOV UR10, UR6 ;  /* 0x00000006000a7c82 */ /* 0x000fe20008000000 */
[----:B------:R-:W-:Y:S01]  /*1f60*/  UMOV UR11, 0x40000040 ;  /* 0x40000040000b7882 */ /* 0x000fe20000000000 */
[----:B------:R-:W-:Y:S02]  /*1f70*/  WARPGROUP.DEPBAR.LE gsb0, 0x0 ;  /* 0x00008000000079c5 */ /* 0x000fe40000010000 */
[----:B------:R-:W-:-:S06]  /*1f80*/  WARPGROUP.ARRIVE ;  /* 0x00000000000079c5 */ /* 0x000fcc0000000000 */
[----:B------:R-:W-:Y:S03]  /*1f90*/  IGMMA.64x16x32.S8.S8 R24, gdesc[UR8], R24, gsb0 ;  /* 0x00600000081879f1 */ /* 0x000fe60008041018 */
[----:B------:R-:W-:Y:S02]  /*1fa0*/  WARPGROUP.DEPBAR.LE gsb0, 0x0 ;  /* 0x00008000000079c5 */ /* 0x000fe40000010000 */
[----:B------:R-:W-:Y:S05]  /*1fb0*/  @!P1 BRA `(.L_x_22) ;  /* 0x0000000c001c9947 */ /* 0x000fea0003800000 */
[----:B------:R-:W-:Y:S02]  /*1fc0*/  UIADD3 UR6, UR39, 0x1, URZ ;  /* 0x0000000127067890 */ /* 0x000fe4000fffe03f */
[----:B------:R-:W-:Y:S02]  /*1fd0*/  IMAD.U32 R3, RZ, RZ, UR39 ;  /* 0x00000027ff037e24 */ /* 0x000fe4000f8e00ff */
[----:B------:R-:W-:-:S04]  /*1fe0*/  UISETP.NE.AND UP0, UPT, UR6, 0x5, UPT ;  /* 0x000000050600788c */ /* 0x000fc8000bf05270 */
[----:B------:R-:W-:Y:S02]  /*1ff0*/  USEL UR7, URZ, 0x1, UP0 ;  /* 0x000000013f077887 */ /* 0x000fe40008000000 */
[----:B------:R-:W-:Y:S02]  /*2000*/  USEL UR6, UR6, URZ, UP0 ;  /* 0x0000003f06067287 */ /* 0x000fe40008000000 */
[----:B------:R-:W-:-:S06]  /*2010*/  ULOP3.LUT UR7, UR38, UR7, URZ, 0x3c, !UPT ;  /* 0x0000000726077292 */ /* 0x000fcc000f8e3c3f */
[----:B------:R-:W-:-:S07]  /*2020*/  IMAD.U32 R7, RZ, RZ, UR7 ;  /* 0x00000007ff077e24 */ /* 0x000fce000f8e00ff */
.L_x_29:
[----:B------:R-:W-:Y:S05]  /*2030*/  @!P0 BRA `(.L_x_23) ;  /* 0x0000000000048947 */ /* 0x000fea0003800000 */
[----:B------:R-:W-:Y:S01]  /*2040*/  BPT.TRAP 0x1 ;  /* 0x000000040000795c */ /* 0x000fe20000300000 */
.L_x_23:
[----:B------:R-:W2:Y:S01]  /*2050*/  S2UR UR8, SR_CgaCtaId ;  /* 0x00000000000879c3 */ /* 0x000ea20000008800 */
[----:B------:R-:W-:Y:S01]  /*2060*/  UMOV UR7, 0x400 ;  /* 0x0000040000077882 */ /* 0x000fe20000000000 */
[----:B01----:R-:W-:Y:S01]  /*2070*/  IMAD.U32 R5, RZ, RZ, UR6 ;  /* 0x00000006ff057e24 */ /* 0x003fe2000f8e00ff */
[----:B------:R-:W-:Y:S01]  /*2080*/  SHF.L.U32 R4, R7, 0x1f, RZ ;  /* 0x0000001f07047819 */ /* 0x000fe200000006ff */
[----:B--2---:R-:W-:-:S06]  /*2090*/  ULEA UR7, UR8, UR7, 0x18 ;  /* 0x0000000708077291 */ /* 0x004fcc000f8ec03f */
[----:B------:R-:W-:-:S04]  /*20a0*/  IMAD.U32 R6, RZ, RZ, UR7 ;  /* 0x00000007ff067e24 */ /* 0x000fc8000f8e00ff */
[----:B------:R-:W-:-:S04]  /*20b0*/  IMAD R5, R5, 0x8, R6 ;  /* 0x0000000805057824 */ /* 0x000fc800078e0206 */
[----:B------:R0:W1:Y:S01]  /*20c0*/  SYNCS.PHASECHK.TRANS64.TRYWAIT P1, [R5+URZ], R4 ;  /* 0x00000004050075a7 */ /* 0x000062000802017f */
[----:B------:R-:W-:Y:S05]  /*20d0*/  @!P0 BRA `(.L_x_24) ;  /* 0x0000000000048947 */ /* 0x000fea0003800000 */
[----:B------:R-:W-:Y:S01]  /*20e0*/  BPT.TRAP 0x1 ;  /* 0x000000040000795c */ /* 0x000fe20000300000 */
.L_x_24:
[----:B-1----:R-:W-:Y:S05]  /*20f0*/  @P1 BRA `(.L_x_25) ;  /* 0x0000000000081947 */ /* 0x002fea0003800000 */
[----:B------:R-:W1:Y:S02]  /*2100*/  SYNCS.PHASECHK.TRANS64.TRYWAIT P1, [R5+URZ], R4 ;  /* 0x00000004050075a7 */ /* 0x000e64000802017f */
[----:B-1----:R-:W-:Y:S05]  /*2110*/  @!P1 BRA `(.L_x_26) ;  /* 0x0000004000b89947 */ /* 0x002fea0003800000 */
.L_x_25:
[----:B------:R-:W-:Y:S01]  /*2120*/  ULEA UR10, UR6, UR4, 0xb ;  /* 0x00000004060a7291 */ /* 0x000fe2000f8e583f */
[----:B------:R-:W-:Y:S01]  /*2130*/  WARPGROUP.ARRIVE ;  /* 0x00000000000079c5 */ /* 0x000fe20000000000 */
[----:B------:R-:W-:Y:S01]  /*2140*/  UIMAD UR8, UR6, 0x300, UR5 ;  /* 0x00000300060878a4 */ /* 0x000fe2000f8e0205 */
[----:B------:R-:W-:Y:S01]  /*2150*/  UMOV UR13, 0x40000040 ;  /* 0x40000040000d7882 */ /* 0x000fe20000000000 */
[----:B------:R-:W-:Y:S02]  /*2160*/  UMOV UR15, 0x40000040 ;  /* 0x40000040000f7882 */ /* 0x000fe40000000000 */
[----:B------:R-:W-:Y:S01]  /*2170*/  UIADD3 UR7, UR8, 0x80, URZ ;  /* 0x0000008008077890 */ /* 0x000fe2000fffe03f */
[----:B------:R-:W-:Y:S02]  /*2180*/  UMOV UR12, UR10 ;  /* 0x0000000a000c7c82 */ /* 0x000fe40008000000 */
[----:B------:R-:W-:Y:S01]  /*2190*/  UMOV UR14, UR8 ;  /* 0x00000008000e7c82 */ /* 0x000fe20008000000 */
[----:B------:R-:W-:Y:S01]  /*21a0*/  UIADD3 UR9, UR8, 0x100, URZ ;  /* 0x0000010008097890 */ /* 0x000fe2000fffe03f */
[----:B------:R-:W-:Y:S01]  /*21b0*/  IGMMA.64x16x32.S8.S8 R40, gdesc[UR12], R40, gsb0 ;  /* 0x006000000c2879f1 */ /* 0x000fe20008041028 */
[----:B------:R-:W-:Y:S01]  /*21c0*/  UMOV UR15, 0x40000040 ;  /* 0x40000040000f7882 */ /* 0x000fe20000000000 */
[----:B------:R-:W-:Y:S01]  /*21d0*/  UMOV UR14, UR7 ;  /* 0x00000007000e7c82 */ /* 0x000fe20008000000 */
[----:B------:R-:W-:Y:S01]  /*21e0*/  UIADD3 UR7, UR8, 0x82, URZ ;  /* 0x0000008208077890 */ /* 0x000fe2000fffe03f */
[----:B------:R-:W-:Y:S01]  /*21f0*/  UMOV UR11, 0x40000040 ;  /* 0x40000040000b7882 */ /* 0x000fe20000000000 */
[----:B------:R-:W-:-:S02]  /*2200*/  WARPGROUP.DEPBAR.LE gsb0, 0x0 ;  /* 0x00008000000079c5 */ /* 0x000fc40000010000 */
        /* <DEDUP_REMOVED lines=122> */
[----:B------:R-:W-:Y:S01]  /*29b0*/  IGMMA.64x16x32.S8.S8 R24, gdesc[UR12], R24, gsb0 ;  /* 0x006000000c1879f1 */ /* 0x000fe20008041018 */
[----:B------:R-:W-:Y:S02]  /*29c0*/  UIADD3 UR12, UR8, 0x206, URZ ;  /* 0x00000206080c7890 */ /* 0x000fe4000fffe03f */
[----:B------:R-:W-:-:S03]  /*29d0*/  UIADD3 UR13, UR8, 0x286, URZ ;  /* 0x00000286080d7890 */ /* 0x000fc6000fffe03f */
[----:B------:R-:W-:Y:S01]  /*29e0*/  UMOV UR8, UR10 ;  /* 0x0000000a00087c82 */ /* 0x000fe20008000000 */
[----:B------:R-:W-:Y:S01]  /*29f0*/  UMOV UR10, UR7 ;  /* 0x00000007000a7c82 */ /* 0x000fe20008000000 */
        /* <DEDUP_REMOVED lines=15> */
[----:B------:R-:W-:Y:S01]  /*2af0*/  BPT.TRAP 0x1 ;  /* 0x000000040000795c */ /* 0x000fe20000300000 */
.L_x_27:
[----:B------:R-:W-:-:S13]  /*2b00*/  ISETP.NE.AND P1, PT, R23, RZ, PT ;  /* 0x000000ff1700720c */ /* 0x000fda0003f25270 */
[----:B01----:R-:W-:-:S04]  /*2b10*/  @P1 IMAD R4, R3, 0x8, R6 ;  /* 0x0000000803041824 */ /* 0x003fc800078e0206 */
[----:B------:R-:W-:-:S05]  /*2b20*/  @P1 VIADD R5, R4, 0x28 ;  /* 0x0000002804051836 */ /* 0x000fca0000000000 */
[----:B------:R-:W-:-:S04]  /*2b30*/  @P1 PRMT R5, R22, 0x654, R5 ;  /* 0x0000065416051816 */ /* 0x000fc80000000005 */
[----:B------:R0:W-:Y:S01]  /*2b40*/  @P1 SYNCS.ARRIVE.TRANS64.RED.A1T0 RZ, [R5+URZ], RZ ;  /* 0x000000ff05ff19a7 */ /* 0x0001e2000810043f */
[----:B------:R-:W-:-:S13]  /*2b50*/  ISETP.GT.U32.AND P1, PT, R19, 0x1, PT ;  /* 0x000000011300780c */ /* 0x000fda0003f24070 */
[----:B0-----:R-:W-:Y:S05]  /*2b60*/  @P1 BRA `(.L_x_28) ;  /* 0x0000000000041947 */ /* 0x001fea0003800000 */
[----:B------:R-:W-:Y:S01]  /*2b70*/  BPT.TRAP 0x1 ;  /* 0x000000040000795c */ /* 0x000fe20000300000 */
.L_x_28:
[----:B------:R-:W-:Y:S01]  /*2b80*/  UIADD3 UR6, UR6, 0x1, URZ ;  /* 0x0000000106067890 */ /* 0x000fe2000fffe03f */
[C---:B------:R-:W-:Y:S01]  /*2b90*/  ISETP.GT.AND P2, PT, R0.reuse, 0x1, PT ;  /* 0x000000010000780c */ /* 0x040fe20003f44270 */
[----:B------:R-:W-:Y:S02]  /*2ba0*/  VIADD R3, R3, 0x1 ;  /* 0x0000000103037836 */ /* 0x000fe40000000000 */
[----:B------:R-:W-:Y:S01]  /*2bb0*/  UISETP.NE.AND UP0, UPT, UR6, 0x5, UPT ;  /* 0x000000050600788c */ /* 0x000fe2000bf05270 */
[----:B------:R-:W-:Y:S02]  /*2bc0*/  VIADD R0, R0, 0xffffffff ;  /* 0xffffffff00007836 */ /* 0x000fe40000000000 */
[C---:B------:R-:W-:Y:S01]  /*2bd0*/  ISETP.NE.AND P1, PT, R3.reuse, 0x5, PT ;  /* 0x000000050300780c */ /* 0x040fe20003f25270 */
[----:B------:R-:W-:Y:S02]  /*2be0*/  USEL UR7, URZ, 0x1, UP0 ;  /* 0x000000013f077887 */ /* 0x000fe40008000000 */
[----:B------:R-:W-:Y:S01]  /*2bf0*/  USEL UR6, UR6, URZ, UP0 ;  /* 0x0000003f06067287 */ /* 0x000fe20008000000 */
[----:B------:R-:W-:-:S03]  /*2c00*/  SEL R3, R3, RZ, P1 ;  /* 0x000000ff03037207 */ /* 0x000fc60000800000 */
[----:B------:R-:W-:Y:S01]  /*2c10*/  LOP3.LUT R7, R7, UR7, RZ, 0x3c, !PT ;  /* 0x0000000707077c12 */ /* 0x000fe2000f8e3cff */
[----:B------:R-:W-:Y:S07]  /*2c20*/  @P2 BRA `(.L_x_29) ;  /* 0xfffffff400002947 */ /* 0x000fee000383ffff */
.L_x_22:
[----:B------:R-:W2:Y:S02]  /*2c30*/  LDC R0, c[0x0][0x28c] ;  /* 0x0000a300ff007b82 */ /* 0x000ea40000000800 */
[----:B--2---:R-:W-:-:S13]  /*2c40*/  ISETP.GE.AND P1, PT, R0, 0x1, PT ;  /* 0x000000010000780c */ /* 0x004fda0003f26270 */
[----:B------:R-:W-:Y:S05]  /*2c50*/  @!P1 BRA `(.L_x_30) ;  /* 0x0000000000509947 */ /* 0x000fea0003800000 */
[----:B------:R-:W-:Y:S05]  /*2c60*/  @!P0 BRA `(.L_x_31) ;  /* 0x0000000000048947 */ /* 0x000fea0003800000 */
[----:B------:R-:W-:Y:S01]  /*2c70*/  BPT.TRAP 0x1 ;  /* 0x000000040000795c */ /* 0x000fe20000300000 */
.L_x_31:
[----:B------:R-:W-:Y:S01]  /*2c80*/  ISETP.NE.AND P0, PT, R23, RZ, PT ;  /* 0x000000ff1700720c */ /* 0x000fe20003f05270 */
[----:B------:R-:W-:Y:S01]  /*2c90*/  BSSY B0, `(.L_x_32) ;  /* 0x000000e000007945 */ /* 0x000fe20003800000 */
[----:B------:R-:W-:-:S11]  /*2ca0*/  ISETP.GT.U32.AND P1, PT, R19, 0x1, PT ;  /* 0x000000011300780c */ /* 0x000fd60003f24070 */
[----:B------:R-:W-:Y:S05]  /*2cb0*/  @!P0 BRA `(.L_x_33) ;  /* 0x00000000002c8947 */ /* 0x000fea0003800000 */
[----:B------:R-:W-:-:S04]  /*2cc0*/  UISETP.LT.AND UP0, UPT, UR40, 0x1, UPT ;  /* 0x000000012800788c */ /* 0x000fc8000bf01270 */
[----:B------:R-:W-:-:S04]  /*2cd0*/  USEL UR6, UR40, 0x1, UP0 ;  /* 0x0000000128067887 */ /* 0x000fc80008000000 */
[----:B------:R-:W-:-:S04]  /*2ce0*/  UIADD3 UR6, UR39, UR40, -UR6 ;  /* 0x0000002827067290 */ /* 0x000fc8000fffe806 */
[----:B------:R-:W-:-:S04]  /*2cf0*/  UIMAD.WIDE.U32 UR4, UR6, -0x33333333, URZ ;  /* 0xcccccccd060478a5 */ /* 0x000fc8000f8e003f */
[----:B------:R-:W-:-:S04]  /*2d00*/  USHF.R.U32.HI UR4, URZ, 0x2, UR5 ;  /* 0x000000023f047899 */ /* 0x000fc80008011605 */
[----:B------:R-:W-:-:S06]  /*2d10*/  UIMAD UR6, UR4, -0x5, UR6 ;  /* 0xfffffffb040678a4 */ /* 0x000fcc000f8e0206 */
[----:B------:R-:W-:-:S04]  /*2d20*/  IMAD.U32 R3, RZ, RZ, UR6 ;  /* 0x00000006ff037e24 */ /* 0x000fc8000f8e00ff */
[----:B------:R-:W-:-:S04]  /*2d30*/  IMAD R0, R3, 0x8, R6 ;  /* 0x0000000803007824 */ /* 0x000fc800078e0206 */
[----:B------:R-:W-:-:S05]  /*2d40*/  VIADD R3, R0, 0x28 ;  /* 0x0000002800037836 */ /* 0x000fca0000000000 */
[----:B------:R-:W-:-:S04]  /*2d50*/  PRMT R3, R22, 0x654, R3 ;  /* 0x0000065416037816 */ /* 0x000fc80000000003 */
[----:B------:R2:W-:Y:S03]  /*2d60*/  SYNCS.ARRIVE.TRANS64.RED.A1T0 RZ, [R3+URZ], RZ ;  /* 0x000000ff03ff79a7 */ /* 0x0005e6000810043f */
.L_x_33:
[----:B------:R-:W-:Y:S05]  /*2d70*/  BSYNC B0 ;  /* 0x0000000000007941 */ /* 0x000fea0003800000 */
.L_x_32:
[----:B------:R-:W-:Y:S05]  /*2d80*/  @P1 BRA `(.L_x_30) ;  /* 0x0000000000041947 */ /* 0x000fea0003800000 */
[----:B------:R-:W-:Y:S01]  /*2d90*/  BPT.TRAP 0x1 ;  /* 0x000000040000795c */ /* 0x000fe20000300000 */
.L_x_30:
[----:B------:R-:W3:Y:S01]  /*2da0*/  LDC R8, c[0x0][0x288] ;  /* 0x0000a200ff087b82 */ /* 0x000ee20000000800 */
[--C-:B------:R-:W-:Y:S01]  /*2db0*/  SHF.R.U32.HI R0, RZ, 0x2, R18.reuse ;  /* 0x00000002ff007819 */ /* 0x100fe20000011612 */
[----:B------:R-:W-:Y:S01]  /*2dc0*/  IMAD R7, R52, 0x30, RZ ;  /* 0x0000003034077824 */ /* 0x000fe200078e02ff */
[----:B01----:R-:W-:Y:S01]  /*2dd0*/  SHF.R.U32.HI R5, RZ, 0x7, R18 ;  /* 0x00000007ff057819 */ /* 0x003fe20000011612 */
[----:B------:R-:W-:Y:S01]  /*2de0*/  UIADD3 UR39, UR40, UR39, URZ ;  /* 0x0000002728277290 */ /* 0x000fe2000fffe03f */
[----:B--2---:R-:W-:Y:S01]  /*2df0*/  LOP3.LUT R3, R0, 0x7, RZ, 0xc0, !PT ;  /* 0x0000000700037812 */ /* 0x004fe200078ec0ff */
[----:B------:R-:W-:Y:S01]  /*2e00*/  IMAD.SHL.U32 R11, R51, 0x80, RZ ;  /* 0x00000080330b7824 */ /* 0x000fe200078e00ff */
[----:B------:R-:W-:Y:S01]  /*2e10*/  LOP3.LUT R0, R5, 0x1, RZ, 0xc0, !PT ;  /* 0x0000000105007812 */ /* 0x000fe200078ec0ff */
[----:B------:R-:W-:Y:S01]  /*2e20*/  UISETP.GT.U32.AND UP0, UPT, UR39, 0x4, UPT ;  /* 0x000000042700788c */ /* 0x000fe2000bf04070 */
[----:B------:R-:W-:Y:S01]  /*2e30*/  LOP3.LUT R4, R18, 0x60, RZ, 0xc0, !PT ;  /* 0x0000006012047812 */ /* 0x000fe200078ec0ff */
[----:B------:R-:W-:Y:S01]  /*2e40*/  ULDC UR7, c[0x0][0x284] ;  /* 0x0000a10000077ab9 */ /* 0x000fe20000000800 */
[----:B------:R-:W-:Y:S01]  /*2e50*/  UISETP.GE.U32.AND UP1, UPT, UR40, 0x5, UPT ;  /* 0x000000052800788c */ /* 0x000fe2000bf26070 */
[----:B------:R-:W-:Y:S01]  /*2e60*/  IMAD.SHL.U32 R10, R0, 0x40, RZ ;  /* 0x00000040000a7824 */ /* 0x000fe200078e00ff */
[----:B------:R-:W-:Y:S01]  /*2e70*/  SHF.R.U32.HI R6, RZ, 0x1, R4 ;  /* 0x00000001ff067819 */ /* 0x000fe20000011604 */
[----:B------:R-:W-:Y:S01]  /*2e80*/  UISETP.LT.U32.AND UP0, UPT, UR40, 0x5, UP0 ;  /* 0x000000052800788c */ /* 0x000fe20008701070 */
[----:B------:R-:W-:Y:S01]  /*2e90*/  LOP3.LUT R4, R18, 0x3, RZ, 0xc0, !PT ;  /* 0x0000000312047812 */ /* 0x000fe200078ec0ff */
[----:B------:R-:W-:Y:S01]  /*2ea0*/  ULDC.64 UR8, c[0x0][0x5d0] ;  /* 0x0001740000087ab9 */ /* 0x000fe20000000a00 */
[--C-:B------:R-:W-:Y:S01]  /*2eb0*/  IADD3 R5, RZ, -R6, -R3.reuse ;  /* 0x80000006ff057210 */ /* 0x100fe20007ffe803 */
[----:B------:R-:W-:Y:S01]  /*2ec0*/  UIMAD.WIDE.U32 UR4, UR39, -0x33333333, URZ ;  /* 0xcccccccd270478a5 */ /* 0x000fe2000f8e003f */
[----:B------:R-:W-:Y:S01]  /*2ed0*/  LOP3.LUT R3, R10, 0x40, R3, 0xe2, !PT ;  /* 0x000000400a037812 */ /* 0x000fe200078ee203 */
[----:B------:R-:W-:Y:S01]  /*2ee0*/  USEL UR6, URZ, 0x1, !UP0 ;  /* 0x000000013f067887 */ /* 0x000fe2000c000000 */
[----:B------:R-:W-:Y:S01]  /*2ef0*/  SHF.R.S32.HI R14, RZ, 0x1f, R53 ;  /* 0x0000001fff0e7819 */ /* 0x000fe20000011435 */
[----:B------:R-:W-:Y:S01]  /*2f00*/  IMAD R0, R0, -0x40, R5 ;  /* 0xffffffc000007824 */ /* 0x000fe200078e0205 */
[----:B------:R-:W-:Y:S01]  /*2f10*/  USHF.R.U32.HI UR4, URZ, 0x2, UR5 ;  /* 0x000000023f047899 */ /* 0x000fe20008011605 */
[----:B---3--:R-:W-:Y:S01]  /*2f20*/  IMAD R10, R4, -0x2, R8 ;  /* 0xfffffffe040a7824 */ /* 0x008fe200078e0208 */
[----:B------:R-:W-:Y:S01]  /*2f30*/  ISETP.GE.AND P0, PT, R7, R8, PT ;  /* 0x000000080700720c */ /* 0x000fe20003f06270 */
[----:B------:R-:W-:Y:S01]  /*2f40*/  IMAD.SHL.U32 R8, R18, 0x2, RZ ;  /* 0x0000000212087824 */ /* 0x000fe200078e00ff */
[----:B------:R-:W-:Y:S01]  /*2f50*/  ULOP3.LUT UR38, UR38, UR6, URZ, 0x3c, !UPT ;  /* 0x0000000626267292 */ /* 0x000fe2000f8e3c3f */
[----:B------:R-:W-:Y:S01]  /*2f60*/  IMAD R4, R14, UR8, RZ ;  /* 0x000000080e047c24 */ /* 0x000fe2000f8e02ff */
[----:B------:R-:W-:Y:S01]  /*2f70*/  ISETP.GE.OR P0, PT, R11, UR7, P0 ;  /* 0x000000070b007c0c */ /* 0x000fe20008706670 */
[----:B------:R-:W-:Y:S01]  /*2f80*/  IMAD.WIDE R12, R51, 0x80, RZ ;  /* 0x00000080330c7825 */ /* 0x000fe200078e02ff */
[----:B------:R-:W-:Y:S01]  /*2f90*/  LOP3.LUT R8, R7, 0x6, R8, 0xf8, !PT ;  /* 0x0000000607087812 */ /* 0x000fe200078ef808 */
[----:B------:R-:W-:Y:S01]  /*2fa0*/  UIMAD UR39, UR4, -0x5, UR39 ;  /* 0xfffffffb042778a4 */ /* 0x000fe2000f8e0227 */
[----:B------:R-:W-:Y:S01]  /*2fb0*/  IADD3 R52, -R11, UR7, R0 ;  /* 0x000000070b347c10 */ /* 0x000fe2000fffe100 */
[----:B------:R-:W-:Y:S01]  /*2fc0*/  IMAD R15, R53, UR9, R4 ;  /* 0x00000009350f7c24 */ /* 0x000fe2000f8e0204 */
[----:B------:R-:W-:Y:S01]  /*2fd0*/  SHF.R.S32.HI R9, RZ, 0x1f, R8 ;  /* 0x0000001fff097819 */ /* 0x000fe20000011408 */
[----:B------:R-:W-:Y:S01]  /*2fe0*/  @UP1 ULOP3.LUT UR38, UR38, 0x1, UR4, 0x78, !UPT ;  /* 0x0000000126261892 */ /* 0x000fe2000f8e7804 */
[----:B------:R-:W-:Y:S01]  /*2ff0*/  LOP3.LUT R57, R12, R3, R6, 0xfe, !PT ;  /* 0x000000030c397212 */ /* 0x000fe200078efe06 */
[----:B------:R-:W-:-:S02]  /*3000*/  IMAD.IADD R56, R10, 0x1, -R7 ;  /* 0x000000010a387824 */ /* 0x000fc400078e0a07 */
[----:B------:R-:W-:-:S04]  /*3010*/  IMAD.WIDE.U32 R4, R53, UR8, R8 ;  /* 0x0000000835047c25 */ /* 0x000fc8000f8e0008 */
[----:B------:R-:W-:Y:S02]  /*3020*/  IMAD.IADD R5, R5, 0x1, R15 ;  /* 0x0000000105057824 */ /* 0x000fe400078e020f */
[----:B------:R-:W-:Y:S01]  /*3030*/  IMAD.MOV.U32 R51, RZ, RZ, -0x1 ;  /* 0xffffffffff337424 */ /* 0x000fe200078e00ff */
[----:B------:R-:W-:Y:S06]  /*3040*/  @P0 BRA `(.L_x_34) ;  /* 0x0000001400700947 */ /* 0x000fec0003800000 */
[----:B------:R-:W0:Y:S01]  /*3050*/  LDC.64 R10, c[0x0][0x5c8] ;  /* 0x00017200ff0a7b82 */ /* 0x000e220000000a00 */
[----:B------:R-:W-:Y:S01]  /*3060*/  ULDC.64 UR4, c[0x0][0x5c0] ;  /* 0x0001700000047ab9 */ /* 0x000fe20000000a00 */
[----:B------:R-:W-:Y:S01]  /*3070*/  BSSY B0, `(.L_x_34) ;  /* 0x0000159000007945 */ /* 0x000fe20003800000 */
[-C--:B0-----:R-:W-:Y:S02]  /*3080*/  IMAD R0, R13, R10.reuse, RZ ;  /* 0x0000000a0d007224 */ /* 0x081fe400078e02ff */
[----:B------:R-:W-:-:S04]  /*3090*/  IMAD.WIDE.U32 R4, R57, R10, R4 ;  /* 0x0000000a39047225 */ /* 0x000fc800078e0004 */
[----:B------:R-:W-:Y:S01]  /*30a0*/  IMAD R3, R57, R11, R0 ;  /* 0x0000000b39037224 */ /* 0x000fe200078e0200 */
[----:B------:R-:W-:-:S03]  /*30b0*/  IADD3 R6, P0, R4, UR4, RZ ;  /* 0x0000000404067c10 */ /* 0x000fc6000ff1e0ff */
[----:B------:R-:W-:Y:S01]  /*30c0*/  IMAD.IADD R3, R5, 0x1, R3 ;  /* 0x0000000105037824 */ /* 0x000fe200078e0203 */
[----:B------:R-:W-:-:S04]  /*30d0*/  LEA R4, P1, R10, R6, 0x3 ;  /* 0x000000060a047211 */ /* 0x000fc800078218ff */
[----:B------:R-:W-:Y:S02]  /*30e0*/  IADD3.X R7, R3, UR5, RZ, P0, !PT ;  /* 0x0000000503077c10 */ /* 0x000fe400087fe4ff */
[----:B-----5:R-:W-:Y:S02]  /*30f0*/  ISETP.NE.AND P0, PT, R49, RZ, PT ;  /* 0x000000ff3100720c */ /* 0x020fe40003f05270 */
[----:B------:R-:W-:-:S11]  /*3100*/  LEA.HI.X R5, R10, R7, R11, 0x3, P1 ;  /* 0x000000070a057211 */ /* 0x000fd600008f1c0b */
[----:B------:R-:W-:Y:S05]  /*3110*/  @!P0 BRA `(.L_x_35) ;  /* 0x0000000c00e88947 */ /* 0x000fea0003800000 */
[----:B------:R-:W0:Y:S01]  /*3120*/  LDC.64 R20, c[0x0][0x5b0] ;  /* 0x00016c00ff147b82 */ /* 0x000e220000000a00 */
[----:B------:R-:W-:Y:S01]  /*3130*/  ULDC.64 UR4, c[0x0][0x5b8] ;  /* 0x00016e0000047ab9 */ /* 0x000fe20000000a00 */
[----:B------:R-:W-:Y:S01]  /*3140*/  ISETP.GE.AND P3, PT, R56, 0x1, PT ;  /* 0x000000013800780c */ /* 0x000fe20003f66270 */
[----:B------:R-:W-:Y:S01]  /*3150*/  IMAD R0, R14, UR4, RZ ;  /* 0x000000040e007c24 */ /* 0x000fe2000f8e02ff */
[----:B------:R-:W-:Y:S01]  /*3160*/  BSSY B1, `(.L_x_36) ;  /* 0x000000e000017945 */ /* 0x000fe20003800000 */
[C---:B------:R-:W-:Y:S01]  /*3170*/  IMAD.WIDE.U32 R14, R53.reuse, UR4, R8 ;  /* 0x00000004350e7c25 */ /* 0x040fe2000f8e0008 */
[----:B------:R-:W-:Y:S02]  /*3180*/  ISETP.LT.OR P1, PT, R52, 0x1, !P3 ;  /* 0x000000013400780c */ /* 0x000fe40005f21670 */
[----:B------:R-:W1:Y:S01]  /*3190*/  LDC.64 R54, c[0x0][0x5a8] ;  /* 0x00016a00ff367b82 */ /* 0x000e620000000a00 */
[----:B------:R-:W-:Y:S02]  /*31a0*/  IMAD R11, R53, UR5, R0 ;  /* 0x00000005350b7c24 */ /* 0x000fe4000f8e0200 */
[----:B------:R-:W-:-:S02]  /*31b0*/  IMAD.MOV.U32 R10, RZ, RZ, R14 ;  /* 0x000000ffff0a7224 */ /* 0x000fc400078e000e */
[----:B------:R-:W-:Y:S02]  /*31c0*/  IMAD.IADD R11, R15, 0x1, R11 ;  /* 0x000000010f0b7824 */ /* 0x000fe400078e020b */
[-C--:B0-----:R-:W-:Y:S02]  /*31d0*/  IMAD R12, R13, R20.reuse, RZ ;  /* 0x000000140d0c7224 */ /* 0x081fe400078e02ff */
[----:B------:R-:W-:-:S04]  /*31e0*/  IMAD.WIDE.U32 R8, R57, R20, R10 ;  /* 0x0000001439087225 */ /* 0x000fc800078e000a */
[----:B------:R-:W-:Y:S01]  /*31f0*/  IMAD R53, R57, R21, R12 ;  /* 0x0000001539357224 */ /* 0x000fe200078e020c */
[----:B-1----:R-:W-:-:S04]  /*3200*/  IADD3 R12, P0, R8, R54, RZ ;  /* 0x00000036080c7210 */ /* 0x002fc80007f1e0ff */
[----:B------:R-:W-:Y:S01]  /*3210*/  IADD3.X R13, R55, R9, R53, P0, !PT ;  /* 0x00000009370d7210 */ /* 0x000fe200007fe435 */
[----:B------:R-:W-:Y:S08]  /*3220*/  @P1 BRA `(.L_x_37) ;  /* 0x0000000000041947 */ /* 0x000ff00003800000 */
[----:B------:R0:W5:Y:S02]  /*3230*/  LDG.E.U8 R50, desc[UR36][R12.64] ;  /* 0x000000240c327981 */ /* 0x000164000c1e1100 */
.L_x_37:
[----:B------:R-:W-:Y:S05]  /*3240*/  BSYNC B1 ;  /* 0x0000000000017941 */ /* 0x000fea0003800000 */
.L_x_36:
[----:B-----5:R-:W-:Y:S01]  /*3250*/  LOP3.LUT R0, R50, 0xffff, RZ, 0xc0, !PT ;  /* 0x0000ffff32007812 */ /* 0x020fe200078ec0ff */
[C---:B------:R-:W-:Y:S01]  /*3260*/  IMAD.SHL.U32 R8, R20.reuse, 0x8, RZ ;  /* 0x0000000814087824 */ /* 0x040fe200078e00ff */
[----:B------:R-:W-:Y:S01]  /*3270*/  SHF.L.U64.HI R9, R20, 0x3, R21 ;  /* 0x0000000314097819 */ /* 0x000fe20000010215 */
[----:B------:R-:W-:Y:S01]  /*3280*/  BSSY B1, `(.L_x_38) ;  /* 0x000000e000017945 */ /* 0x000fe20003800000 */
[----:B------:R-:W-:Y:S02]  /*3290*/  PRMT R0, R0, 0x8880, RZ ;  /* 0x0000888000007816 */ /* 0x000fe400000000ff */
[----:B------:R-:W-:Y:S01]  /*32a0*/  ISETP.GE.AND P2, PT, R56, 0x2, PT ;  /* 0x000000023800780c */ /* 0x000fe20003f46270 */
[----:B------:R-:W-:-:S03]  /*32b0*/  IMAD.WIDE.U32 R8, R57, R20, R8 ;  /* 0x0000001439087225 */ /* 0x000fc600078e0008 */
[----:B------:R-:W-:Y:S01]  /*32c0*/  ISETP.LT.OR P0, PT, R52, 0x1, !P2 ;  /* 0x000000013400780c */ /* 0x000fe20005701670 */
[----:B------:R-:W-:Y:S01]  /*32d0*/  IMAD R3, R0, R49, RZ ;  /* 0x0000003100037224 */ /* 0x000fe200078e02ff */
[----:B------:R-:W-:Y:S01]  /*32e0*/  IADD3 R14, P4, P5, R14, R54, R8 ;  /* 0x000000360e0e7210 */ /* 0x000fe20007d9e008 */
[----:B------:R-:W-:Y:S02]  /*32f0*/  IMAD.IADD R8, R53, 0x1, R9 ;  /* 0x0000000135087824 */ /* 0x000fe400078e0209 */
[----:B------:R-:W-:-:S05]  /*3300*/  @!P1 IMAD R21, R40, R48, R3 ;  /* 0x0000003028159224 */ /* 0x000fca00078e0203 */
[----:B------:R1:W-:Y:S03]  /*3310*/  @!P1 STG.E.U8 desc[UR36][R6.64], R21 ;  /* 0x0000001506009986 */ /* 0x0003e6000c101124 */
[----:B------:R-:W-:Y:S05]  /*3320*/  @P0 BRA `(.L_x_39) ;  /* 0x00000000000c0947 */ /* 0x000fea0003800000 */
[----:B------:R-:W2:Y:S02]  /*3330*/  LDG.E.U8 R50, desc[UR36][R12.64+0x1] ;  /* 0x000001240c327981 */ /* 0x000ea4000c1e1100 */
[----:B--2---:R-:W-:-:S05]  /*3340*/  PRMT R0, R50, 0x8880, RZ ;  /* 0x0000888032007816 */ /* 0x004fca00000000ff */
[----:B------:R-:W-:-:S07]  /*3350*/  IMAD R3, R0, R49, RZ ;  /* 0x0000003100037224 */ /* 0x000fce00078e02ff */
.L_x_39:
[----:B------:R-:W-:Y:S05]  /*3360*/  BSYNC B1 ;  /* 0x0000000000017941 */ /* 0x000fea0003800000 */
.L_x_38:
[----:B------:R-:W-:Y:S01]  /*3370*/  ISETP.LT.OR P3, PT, R52, 0x9, !P3 ;  /* 0x000000093400780c */ /* 0x000fe20005f61670 */
[----:B------:R-:W-:Y:S01]  /*3380*/  @!P0 IMAD R41, R41, R48, R3 ;  /* 0x0000003029298224 */ /* 0x000fe200078e0203 */
[C---:B------:R-:W-:Y:S01]  /*3390*/  ISETP.GE.AND P1, PT, R56.reuse, 0x9, PT ;  /* 0x000000093800780c */ /* 0x040fe20003f26270 */
[----:B------:R-:W-:Y:S01]  /*33a0*/  BSSY B1, `(.L_x_40) ;  /* 0x000000b000017945 */ /* 0x000fe20003800000 */
[----:B------:R-:W-:Y:S02]  /*33b0*/  IADD3.X R15, R11, R55, R8, P4, P5 ;  /* 0x000000370b0f7210 */ /* 0x000fe400027ea408 */
[----:B------:R2:W-:Y:S01]  /*33c0*/  @!P0 STG.E.U8 desc[UR36][R6.64+0x1], R41 ;  /* 0x0000012906008986 */ /* 0x0005e2000c101124 */
[----:B------:R-:W-:Y:S02]  /*33d0*/  ISETP.GE.AND P0, PT, R56, 0xa, PT ;  /* 0x0000000a3800780c */ /* 0x000fe40003f06270 */
[C---:B------:R-:W-:Y:S02]  /*33e0*/  ISETP.LT.OR P2, PT, R52.reuse, 0x9, !P2 ;  /* 0x000000093400780c */ /* 0x040fe40005741670 */
[----:B------:R-:W-:-:S02]  /*33f0*/  ISETP.LT.OR P5, PT, R52, 0x1, !P1 ;  /* 0x000000013400780c */ /* 0x000fc40004fa1670 */
[----:B------:R-:W-:Y:S01]  /*3400*/  ISETP.LT.OR P4, PT, R52, 0x1, !P0 ;  /* 0x000000013400780c */ /* 0x000fe20004781670 */
[----:B------:R-:W-:-:S12]  /*3410*/  @P3 BRA `(.L_x_41) ;  /* 0x00000000000c3947 */ /* 0x000fd80003800000 */
[----:B------:R-:W3:Y:S02]  /*3420*/  LDG.E.U8 R50, desc[UR36][R14.64] ;  /* 0x000000240e327981 */ /* 0x000ee4000c1e1100 */
[----:B---3--:R-:W-:-:S05]  /*3430*/  PRMT R0, R50, 0x8880, RZ ;  /* 0x0000888032007816 */ /* 0x008fca00000000ff */
[----:B------:R-:W-:-:S07]  /*3440*/  IMAD R3, R0, R49, RZ ;  /* 0x0000003100037224 */ /* 0x000fce00078e02ff */
.L_x_41:
[----:B------:R-:W-:Y:S05]  /*3450*/  BSYNC B1 ;  /* 0x0000000000017941 */ /* 0x000fea0003800000 */
.L_x_40:
[----:B------:R-:W-:Y:S01]  /*3460*/  @!P3 IMAD R9, R42, R48, R3 ;  /* 0x000000302a09b224 */ /* 0x000fe200078e0203 */
[----:B------:R-:W-:Y:S04]  /*3470*/  BSSY B1, `(.L_x_42) ;  /* 0x0000006000017945 */ /* 0x000fe80003800000 */
[----:B------:R3:W-:Y:S01]  /*3480*/  @!P3 STG.E.U8 desc[UR36][R4.64], R9 ;  /* 0x000000090400b986 */ /* 0x0007e2000c101124 */
[----:B------:R-:W-:Y:S05]  /*3490*/  @P2 BRA `(.L_x_43) ;  /* 0x00000000000c2947 */ /* 0x000fea0003800000 */
[----:B------:R-:W4:Y:S02]  /*34a0*/  LDG.E.U8 R50, desc[UR36][R14.64+0x1] ;  /* 0x000001240e327981 */ /* 0x000f24000c1e1100 */
[----:B----4-:R-:W-:-:S05]  /*34b0*/  PRMT R0, R50, 0x8880, RZ ;  /* 0x0000888032007816 */ /* 0x010fca00000000ff */
[----:B------:R-:W-:-:S07]  /*34c0*/  IMAD R3, R0, R49, RZ ;  /* 0x0000003100037224 */ /* 0x000fce00078e02ff */
.L_x_43:
[----:B------:R-:W-:Y:S05]  /*34d0*/  BSYNC B1 ;  /* 0x0000000000017941 */ /* 0x000fea0003800000 */
.L_x_42:
[----:B------:R-:W-:Y:S01]  /*34e0*/  @!P2 IMAD R43, R43, R48, R3 ;  /* 0x000000302b2ba224 */ /* 0x000fe200078e0203 */
[----:B------:R-:W-:Y:S04]  /*34f0*/  BSSY B1, `(.L_x_44) ;  /* 0x0000006000017945 */ /* 0x000fe80003800000 */
[----:B------:R4:W-:Y:S01]  /*3500*/  @!P2 STG.E.U8 desc[UR36][R4.64+0x1], R43 ;  /* 0x0000012b0400a986 */ /* 0x0009e2000c101124 */
[----:B------:R-:W-:Y:S05]  /*3510*/  @P5 BRA `(.L_x_45) ;  /* 0x00000000000c5947 */ /* 0x000fea0003800000 */
[----:B------:R-:W5:Y:S02]  /*3520*/  LDG.E.U8 R50, desc[UR36][R12.64+0x8] ;  /* 0x000008240c327981 */ /* 0x000f64000c1e1100 */
[----:B-----5:R-:W-:-:S05]  /*3530*/  PRMT R0, R50, 0x8880, RZ ;  /* 0x0000888032007816 */ /* 0x020fca00000000ff */
[----:B------:R-:W-:-:S07]  /*3540*/  IMAD R3, R0, R49, RZ ;  /* 0x0000003100037224 */ /* 0x000fce00078e02ff */
.L_x_45:
[----:B------:R-:W-:Y:S05]  /*3550*/  BSYNC B1 ;  /* 0x0000000000017941 */ /* 0x000fea0003800000 */
.L_x_44:
[----:B---3--:R-:W-:Y:S01]  /*3560*/  @!P5 IMAD R9, R44, R48, R3 ;  /* 0x000000302c09d224 */ /* 0x008fe200078e0203 */
[----:B------:R-:W-:Y:S04]  /*3570*/  BSSY B1, `(.L_x_46) ;  /* 0x0000006000017945 */ /* 0x000fe80003800000 */
[----:B------:R3:W-:Y:S01]  /*3580*/  @!P5 STG.E.U8 desc[UR36][R6.64+0x8], R9 ;  /* 0x000008090600d986 */ /* 0x0007e2000c101124 */
[----:B------:R-:W-:Y:S05]  /*3590*/  @P4 BRA `(.L_x_47) ;  /* 0x00000000000c4947 */ /* 0x000fea0003800000 */
[----:B------:R-:W5:Y:S02]  /*35a0*/  LDG.E.U8 R50, desc[UR36][R12.64+0x9] ;  /* 0x000009240c327981 */ /* 0x000f64000c1e1100 */
[----:B-----5:R-:W-:-:S05]  /*35b0*/  PRMT R0, R50, 0x8880, RZ ;  /* 0x0000888032007816 */ /* 0x020fca00000000ff */
[----:B------:R-:W-:-:S07]  /*35c0*/  IMAD R3, R0, R49, RZ ;  /* 0x0000003100037224 */ /* 0x000fce00078e02ff */
.L_x_47:
[----:B------:R-:W-:Y:S05]  /*35d0*/  BSYNC B1 ;  /* 0x0000000000017941 */ /* 0x000fea0003800000 */
.L_x_46:
[----:B------:R-:W-:Y:S01]  /*35e0*/  ISETP.LT.OR P1, PT, R52, 0x9, !P1 ;  /* 0x000000093400780c */ /* 0x000fe20004f21670 */
[----:B------:R-:W-:Y:S01]  /*35f0*/  @!P4 IMAD R45, R45, R48, R3 ;  /* 0x000000302d2dc224 */ /* 0x000fe200078e0203 */
[C---:B------:R-:W-:Y:S01]  /*3600*/  ISETP.GE.AND P3, PT, R56.reuse, 0x11, PT ;  /* 0x000000113800780c */ /* 0x040fe20003f66270 */
[----:B------:R-:W-:Y:S01]  /*3610*/  BSSY B1, `(.L_x_48) ;  /* 0x000000a000017945 */ /* 0x000fe20003800000 */
[----:B------:R-:W-:Y:S02]  /*3620*/  ISETP.GE.AND P2, PT, R56, 0x12, PT ;  /* 0x000000123800780c */ /* 0x000fe40003f46270 */
[----:B------:R0:W-:Y:S01]  /*3630*/  @!P4 STG.E.U8 desc[UR36][R6.64+0x9], R45 ;  /* 0x0000092d0600c986 */ /* 0x0001e2000c101124 */
[C---:B------:R-:W-:Y:S02]  /*3640*/  ISETP.LT.OR P4, PT, R52.reuse, 0x9, !P0 ;  /* 0x000000093400780c */ /* 0x040fe40004781670 */
[C---:B------:R-:W-:Y:S02]  /*3650*/  ISETP.LT.OR P5, PT, R52.reuse, 0x1, !P3 ;  /* 0x000000013400780c */ /* 0x040fe40005fa1670 */
[----:B------:R-:W-:-:S02]  /*3660*/  ISETP.LT.OR P0, PT, R52, 0x1, !P2 ;  /* 0x000000013400780c */ /* 0x000fc40005701670 */
[----:B------:R-:W-:Y:S11]  /*3670*/  @P1 BRA `(.L_x_49) ;  /* 0x00000000000c1947 */ /* 0x000ff60003800000 */
[----:B------:R-:W5:Y:S02]  /*3680*/  LDG.E.U8 R50, desc[UR36][R14.64+0x8] ;  /* 0x000008240e327981 */ /* 0x000f64000c1e1100 */
[----:B-----5:R-:W-:-:S05]  /*3690*/  PRMT R0, R50, 0x8880, RZ ;  /* 0x0000888032007816 */ /* 0x020fca00000000ff */
[----:B------:R-:W-:-:S07]  /*36a0*/  IMAD R3, R0, R49, RZ ;  /* 0x0000003100037224 */ /* 0x000fce00078e02ff */
.L_x_49:
[----:B------:R-:W-:Y:S05]  /*36b0*/  BSYNC B1 ;  /* 0x0000000000017941 */ /* 0x000fea0003800000 */
.L_x_48:
[----:B---3--:R-:W-:Y:S01]  /*36c0*/  @!P1 IMAD R9, R46, R48, R3 ;  /* 0x000000302e099224 */ /* 0x008fe200078e0203 */
[----:B------:R-:W-:Y:S04]  /*36d0*/  BSSY B1, `(.L_x_50) ;  /* 0x0000006000017945 */ /* 0x000fe80003800000 */
[----:B------:R3:W-:Y:S01]  /*36e0*/  @!P1 STG.E.U8 desc[UR36][R4.64+0x8], R9 ;  /* 0x0000080904009986 */ /* 0x0007e2000c101124 */
[----:B------:R-:W-:Y:S05]  /*36f0*/  @P4 BRA `(.L_x_51) ;  /* 0x00000000000c4947 */ /* 0x000fea0003800000 */
[----:B------:R-:W5:Y:S02]  /*3700*/  LDG.E.U8 R50, desc[UR36][R14.64+0x9] ;  /* 0x000009240e327981 */ /* 0x000f64000c1e1100 */
[----:B-----5:R-:W-:-:S05]  /*3710*/  PRMT R0, R50, 0x8880, RZ ;  /* 0x0000888032007816 */ /* 0x020fca00000000ff */
[----:B------:R-:W-:-:S07]  /*3720*/  IMAD R3, R0, R49, RZ ;  /* 0x0000003100037224 */ /* 0x000fce00078e02ff */
.L_x_51:
[----:B------:R-:W-:Y:S05]  /*3730*/  BSYNC B1 ;  /* 0x0000000000017941 */ /* 0x000fea0003800000 */
.L_x_50:
[----:B------:R-:W-:Y:S01]  /*3740*/  @!P4 IMAD R47, R47, R48, R3 ;  /* 0x000000302f2fc224 */ /* 0x000fe200078e0203 */
[----:B------:R-:W-:Y:S04]  /*3750*/  BSSY B1, `(.L_x_52) ;  /* 0x0000006000017945 */ /* 0x000fe80003800000 */
[----:B------:R0:W-:Y:S01]  /*3760*/  @!P4 STG.E.U8 desc[UR36][R4.64+0x9], R47 ;  /* 0x0000092f0400c986 */ /* 0x0001e2000c101124 */
[----:B------:R-:W-:Y:S05]  /*3770*/  @P5 BRA `(.L_x_53) ;  /* 0x00000000000c5947 */ /* 0x000fea0003800000 */
[----:B------:R-:W5:Y:S02]  /*3780*/  LDG.E.U8 R50, desc[UR36][R12.64+0x10] ;  /* 0x000010240c327981 */ /* 0x000f64000c1e1100 */
[----:B-----5:R-:W-:-:S05]  /*3790*/  PRMT R0, R50, 0x8880, RZ ;  /* 0x0000888032007816 */ /* 0x020fca00000000ff */
[----:B------:R-:W-:-:S07]  /*37a0*/  IMAD R3, R0, R49, RZ ;  /* 0x0000003100037224 */ /* 0x000fce00078e02ff */
.L_x_53:
[----:B------:R-:W-:Y:S05]  /*37b0*/  BSYNC B1 ;  /* 0x0000000000017941 */ /* 0x000fea0003800000 */
.L_x_52:
[----:B---3--:R-:W-:Y:S01]  /*37c0*/  @!P5 IMAD R9, R32, R48, R3 ;  /* 0x000000302009d224 */ /* 0x008fe200078e0203 */
[----:B------:R-:W-:Y:S04]  /*37d0*/  BSSY B1, `(.L_x_54) ;  /* 0x0000006000017945 */ /* 0x000fe80003800000 */
[----:B------:R3:W-:Y:S01]  /*37e0*/  @!P5 STG.E.U8 desc[UR36][R6.64+0x10], R9 ;  /* 0x000010090600d986 */ /* 0x0007e2000c101124 */
[----:B------:R-:W-:Y:S05]  /*37f0*/  @P0 BRA `(.L_x_55) ;  /* 0x00000000000c0947 */ /* 0x000fea0003800000 */
[----:B------:R-:W5:Y:S02]  /*3800*/  LDG.E.U8 R50, desc[UR36][R12.64+0x11] ;  /* 0x000011240c327981 */ /* 0x000f64000c1e1100 */
[----:B-----5:R-:W-:-:S05]  /*3810*/  PRMT R0, R50, 0x8880, RZ ;  /* 0x0000888032007816 */ /* 0x020fca00000000ff */
[----:B------:R-:W-:-:S07]  /*3820*/  IMAD R3, R0, R49, RZ ;  /* 0x0000003100037224 */ /* 0x000fce00078e02ff */
.L_x_55:
[----:B------:R-:W-:Y:S05]  /*3830*/  BSYNC B1 ;  /* 0x0000000000017941 */ /* 0x000fea0003800000 */
.L_x_54:
        /* <DEDUP_REMOVED lines=13> */
.L_x_57:
[----:B------:R-:W-:Y:S05]  /*3910*/  BSYNC B1 ;  /* 0x0000000000017941 */ /* 0x000fea0003800000 */
.L_x_56:
[----:B---3--:R-:W-:Y:S01]  /*3920*/  @!P3 IMAD R9, R34, R48, R3 ;  /* 0x000000302209b224 */ /* 0x008fe200078e0203 */
[----:B------:R-:W-:Y:S04]  /*3930*/  BSSY B1, `(.L_x_58) ;  /* 0x0000006000017945 */ /* 0x000fe80003800000 */
[----:B------:R3:W-:Y:S01]  /*3940*/  @!P3 STG.E.U8 desc[UR36][R4.64+0x10], R9 ;  /* 0x000010090400b986 */ /* 0x0007e2000c101124 */
[----:B------:R-:W-:Y:S05]  /*3950*/  @P2 BRA `(.L_x_59) ;  /* 0x00000000000c2947 */ /* 0x000fea0003800000 */
[----:B------:R-:W5:Y:S02]  /*3960*/  LDG.E.U8 R50, desc[UR36][R14.64+0x11] ;  /* 0x000011240e327981 */ /* 0x000f64000c1e1100 */
[----:B-----5:R-:W-:-:S05]  /*3970*/  PRMT R0, R50, 0x8880, RZ ;  /* 0x0000888032007816 */ /* 0x020fca00000000ff */
[----:B------:R-:W-:-:S07]  /*3980*/  IMAD R3, R0, R49, RZ ;  /* 0x0000003100037224 */ /* 0x000fce00078e02ff */
.L_x_59:
[----:B------:R-:W-:Y:S05]  /*3990*/  BSYNC B1 ;  /* 0x0000000000017941 */ /* 0x000fea0003800000 */
.L_x_58:
[----:B------:R-:W-:Y:S01]  /*39a0*/  @!P2 IMAD R35, R35, R48, R3 ;  /* 0x000000302323a224 */ /* 0x000fe200078e0203 */
[----:B------:R-:W-:Y:S04]  /*39b0*/  BSSY B1, `(.L_x_60) ;  /* 0x0000006000017945 */ /* 0x000fe80003800000 */
[----:B------:R0:W-:Y:S01]  /*39c0*/  @!P2 STG.E.U8 desc[UR36][R4.64+0x11], R35 ;  /* 0x000011230400a986 */ /* 0x0001e2000c101124 */
[----:B------:R-:W-:Y:S05]  /*39d0*/  @P0 BRA `(.L_x_61) ;  /* 0x00000000000c0947 */ /* 0x000fea0003800000 */
[----:B------:R-:W5:Y:S02]  /*39e0*/  LDG.E.U8 R50, desc[UR36][R12.64+0x18] ;  /* 0x000018240c327981 */ /* 0x000f64000c1e1100 */
[----:B-----5:R-:W-:-:S05]  /*39f0*/  PRMT R0, R50, 0x8880, RZ ;  /* 0x0000888032007816 */ /* 0x020fca00000000ff */
[----:B------:R-:W-:-:S07]  /*3a00*/  IMAD R3, R0, R49, RZ ;  /* 0x0000003100037224 */ /* 0x000fce00078e02ff */
.L_x_61:
[----:B------:R-:W-:Y:S05]  /*3a10*/  BSYNC B1 ;  /* 0x0000000000017941 */ /* 0x000fea0003800000 */
.L_x_60:
[----:B---3--:R-:W-:Y:S01]  /*3a20*/  @!P0 IMAD R9, R36, R48, R3 ;  /* 0x0000003024098224 */ /* 0x008fe200078e0203 */
[----:B------:R-:W-:Y:S04]  /*3a30*/  BSSY B1, `(.L_x_62) ;  /* 0x0000006000017945 */ /* 0x000fe80003800000 */
[----:B------:R3:W-:Y:S01]  /*3a40*/  @!P0 STG.E.U8 desc[UR36][R6.64+0x18], R9 ;  /* 0x0000180906008986 */ /* 0x0007e2000c101124 */
[----:B------:R-:W-:Y:S05]  /*3a50*/  @P5 BRA `(.L_x_63) ;  /* 0x00000000000c5947 */ /* 0x000fea0003800000 */
[----:B------:R-:W5:Y:S02]  /*3a60*/  LDG.E.U8 R50, desc[UR36][R12.64+0x19] ;  /* 0x000019240c327981 */ /* 0x000f64000c1e1100 */
[----:B-----5:R-:W-:-:S05]  /*3a70*/  PRMT R0, R50, 0x8880, RZ ;  /* 0x0000888032007816 */ /* 0x020fca00000000ff */
[----:B------:R-:W-:-:S07]  /*3a80*/  IMAD R3, R0, R49, RZ ;  /* 0x0000003100037224 */ /* 0x000fce00078e02ff */
.L_x_63:
[----:B------:R-:W-:Y:S05]  /*3a90*/  BSYNC B1 ;  /* 0x0000000000017941 */ /* 0x000fea0003800000 */
.L_x_62:
        /* <DEDUP_REMOVED lines=13> */
.L_x_65:
[----:B------:R-:W-:Y:S05]  /*3b70*/  BSYNC B1 ;  /* 0x0000000000017941 */ /* 0x000fea0003800000 */
.L_x_64:
[----:B---3--:R-:W-:Y:S01]  /*3b80*/  @!P4 IMAD R9, R38, R48, R3 ;  /* 0x000000302609c224 */ /* 0x008fe200078e0203 */
[----:B------:R-:W-:Y:S04]  /*3b90*/  BSSY B1, `(.L_x_66) ;  /* 0x0000006000017945 */ /* 0x000fe80003800000 */
[----:B------:R3:W-:Y:S01]  /*3ba0*/  @!P4 STG.E.U8 desc[UR36][R4.64+0x18], R9 ;  /* 0x000018090400c986 */ /* 0x0007e2000c101124 */
[----:B------:R-:W-:Y:S05]  /*3bb0*/  @P1 BRA `(.L_x_67) ;  /* 0x00000000000c1947 */ /* 0x000fea0003800000 */
[----:B------:R-:W5:Y:S02]  /*3bc0*/  LDG.E.U8 R50, desc[UR36][R14.64+0x19] ;  /* 0x000019240e327981 */ /* 0x000f64000c1e1100 */
[----:B-----5:R-:W-:-:S05]  /*3bd0*/  PRMT R0, R50, 0x8880, RZ ;  /* 0x0000888032007816 */ /* 0x020fca00000000ff */
[----:B------:R-:W-:-:S07]  /*3be0*/  IMAD R3, R0, R49, RZ ;  /* 0x0000003100037224 */ /* 0x000fce00078e02ff */
.L_x_67:
[----:B------:R-:W-:Y:S05]  /*3bf0*/  BSYNC B1 ;  /* 0x0000000000017941 */ /* 0x000fea0003800000 */
.L_x_66:
[----:B------:R-:W-:Y:S01]  /*3c00*/  @!P1 IMAD R39, R39, R48, R3 ;  /* 0x0000003027279224 */ /* 0x000fe200078e0203 */
[----:B------:R-:W-:Y:S04]  /*3c10*/  BSSY B1, `(.L_x_68) ;  /* 0x0000006000017945 */ /* 0x000fe80003800000 */
[----:B------:R0:W-:Y:S01]  /*3c20*/  @!P1 STG.E.U8 desc[UR36][R4.64+0x19], R39 ;  /* 0x0000192704009986 */ /* 0x0001e2000c101124 */
[----:B------:R-:W-:Y:S05]  /*3c30*/  @P3 BRA `(.L_x_69) ;  /* 0x00000000000c3947 */ /* 0x000fea0003800000 */
[----:B------:R-:W5:Y:S02]  /*3c40*/  LDG.E.U8 R50, desc[UR36][R12.64+0x20] ;  /* 0x000020240c327981 */ /* 0x000f64000c1e1100 */
[----:B-----5:R-:W-:-:S05]  /*3c50*/  PRMT R0, R50, 0x8880, RZ ;  /* 0x0000888032007816 */ /* 0x020fca00000000ff */
[----:B------:R-:W-:-:S07]  /*3c60*/  IMAD R3, R0, R49, RZ ;  /* 0x0000003100037224 */ /* 0x000fce00078e02ff */
.L_x_69:
[----:B------:R-:W-:Y:S05]  /*3c70*/  BSYNC B1 ;  /* 0x0000000000017941 */ /* 0x000fea0003800000 */
.L_x_68:
[----:B---3--:R-:W-:Y:S01]  /*3c80*/  @!P3 IMAD R9, R24, R48, R3 ;  /* 0x000000301809b224 */ /* 0x008fe200078e0203 */
[----:B------:R-:W-:Y:S04]  /*3c90*/  BSSY B1, `(.L_x_70) ;  /* 0x0000006000017945 */ /* 0x000fe80003800000 */
[----:B------:R3:W-:Y:S01]  /*3ca0*/  @!P3 STG.E.U8 desc[UR36][R6.64+0x20], R9 ;  /* 0x000020090600b986 */ /* 0x0007e2000c101124 */
[----:B------:R-:W-:Y:S05]  /*3cb0*/  @P5 BRA `(.L_x_71) ;  /* 0x00000000000c5947 */ /* 0x000fea0003800000 */
[----:B------:R-:W5:Y:S02]  /*3cc0*/  LDG.E.U8 R50, desc[UR36][R12.64+0x21] ;  /* 0x000021240c327981 */ /* 0x000f64000c1e1100 */
[----:B-----5:R-:W-:-:S05]  /*3cd0*/  PRMT R0, R50, 0x8880, RZ ;  /* 0x0000888032007816 */ /* 0x020fca00000000ff */
[----:B------:R-:W-:-:S07]  /*3ce0*/  IMAD R3, R0, R49, RZ ;  /* 0x0000003100037224 */ /* 0x000fce00078e02ff */
.L_x_71:
[----:B------:R-:W-:Y:S05]  /*3cf0*/  BSYNC B1 ;  /* 0x0000000000017941 */ /* 0x000fea0003800000 */
.L_x_70:
        /* <DEDUP_REMOVED lines=9> */
[----:B------:R-:W-:Y:S01]  /*3d90*/  ISETP.LT.OR P3, PT, R52, 0x9, !P3 ;  /* 0x000000093400780c */ /* 0x000fe20005f61670 */
[----:B------:R-:W-:-:S12]  /*3da0*/  @P2 BRA `(.L_x_73) ;  /* 0x00000000000c2947 */ /* 0x000fd80003800000 */
[----:B------:R-:W5:Y:S02]  /*3db0*/  LDG.E.U8 R50, desc[UR36][R14.64+0x20] ;  /* 0x000020240e327981 */ /* 0x000f64000c1e1100 */
[----:B-----5:R-:W-:-:S05]  /*3dc0*/  PRMT R0, R50, 0x8880, RZ ;  /* 0x0000888032007816 */ /* 0x020fca00000000ff */
[----:B------:R-:W-:-:S07]  /*3dd0*/  IMAD R3, R0, R49, RZ ;  /* 0x0000003100037224 */ /* 0x000fce00078e02ff */
.L_x_73:
[----:B------:R-:W-:Y:S05]  /*3de0*/  BSYNC B1 ;  /* 0x0000000000017941 */ /* 0x000fea0003800000 */
.L_x_72:
[----:B---3--:R-:W-:Y:S01]  /*3df0*/  @!P2 IMAD R9, R26, R48, R3 ;  /* 0x000000301a09a224 */ /* 0x008fe200078e0203 */
[----:B------:R-:W-:Y:S04]  /*3e00*/  BSSY B1, `(.L_x_74) ;  /* 0x0000006000017945 */ /* 0x000fe80003800000 */
[----:B------:R3:W-:Y:S01]  /*3e10*/  @!P2 STG.E.U8 desc[UR36][R4.64+0x20], R9 ;  /* 0x000020090400a986 */ /* 0x0007e2000c101124 */
[----:B------:R-:W-:Y:S05]  /*3e20*/  @P0 BRA `(.L_x_75) ;  /* 0x00000000000c0947 */ /* 0x000fea0003800000 */
[----:B------:R-:W5:Y:S02]  /*3e30*/  LDG.E.U8 R50, desc[UR36][R14.64+0x21] ;  /* 0x000021240e327981 */ /* 0x000f64000c1e1100 */
[----:B-----5:R-:W-:-:S05]  /*3e40*/  PRMT R0, R50, 0x8880, RZ ;  /* 0x0000888032007816 */ /* 0x020fca00000000ff */
[----:B------:R-:W-:-:S07]  /*3e50*/  IMAD R3, R0, R49, RZ ;  /* 0x0000003100037224 */ /* 0x000fce00078e02ff */
.L_x_75:
[----:B------:R-:W-:Y:S05]  /*3e60*/  BSYNC B1 ;  /* 0x0000000000017941 */ /* 0x000fea0003800000 */
.L_x_74:
[----:B------:R-:W-:Y:S01]  /*3e70*/  @!P0 IMAD R27, R27, R48, R3 ;  /* 0x000000301b1b8224 */ /* 0x000fe200078e0203 */
[----:B------:R-:W-:Y:S04]  /*3e80*/  BSSY B1, `(.L_x_76) ;  /* 0x0000006000017945 */ /* 0x000fe80003800000 */
[----:B------:R0:W-:Y:S01]  /*3e90*/  @!P0 STG.E.U8 desc[UR36][R4.64+0x21], R27 ;  /* 0x0000211b04008986 */ /* 0x0001e2000c101124 */
[----:B------:R-:W-:Y:S05]  /*3ea0*/  @P5 BRA `(.L_x_77) ;  /* 0x00000000000c5947 */ /* 0x000fea0003800000 */
[----:B------:R-:W5:Y:S02]  /*3eb0*/  LDG.E.U8 R50, desc[UR36][R12.64+0x28] ;  /* 0x000028240c327981 */ /* 0x000f64000c1e1100 */
[----:B-----5:R-:W-:-:S05]  /*3ec0*/  PRMT R0, R50, 0x8880, RZ ;  /* 0x0000888032007816 */ /* 0x020fca00000000ff */
[----:B------:R-:W-:-:S07]  /*3ed0*/  IMAD R3, R0, R49, RZ ;  /* 0x0000003100037224 */ /* 0x000fce00078e02ff */
.L_x_77:
[----:B------:R-:W-:Y:S05]  /*3ee0*/  BSYNC B1 ;  /* 0x0000000000017941 */ /* 0x000fea0003800000 */
.L_x_76:
[----:B---3--:R-:W-:Y:S01]  /*3ef0*/  @!P5 IMAD R9, R28, R48, R3 ;  /* 0x000000301c09d224 */ /* 0x008fe200078e0203 */
[----:B------:R-:W-:Y:S04]  /*3f00*/  BSSY B1, `(.L_x_78) ;  /* 0x0000006000017945 */ /* 0x000fe80003800000 */
[----:B------:R3:W-:Y:S01]  /*3f10*/  @!P5 STG.E.U8 desc[UR36][R6.64+0x28], R9 ;  /* 0x000028090600d986 */ /* 0x0007e2000c101124 */
[----:B------:R-:W-:Y:S05]  /*3f20*/  @P4 BRA `(.L_x_79) ;  /* 0x00000000000c4947 */ /* 0x000fea0003800000 */
[----:B------:R-:W5:Y:S02]  /*3f30*/  LDG.E.U8 R50, desc[UR36][R12.64+0x29] ;  /* 0x000029240c327981 */ /* 0x000f64000c1e1100 */
[----:B-----5:R-:W-:-:S05]  /*3f40*/  PRMT R0, R50, 0x8880, RZ ;  /* 0x0000888032007816 */ /* 0x020fca00000000ff */
[----:B------:R-:W-:-:S07]  /*3f50*/  IMAD R3, R0, R49, RZ ;  /* 0x0000003100037224 */ /* 0x000fce00078e02ff */
.L_x_79:
[----:B------:R-:W-:Y:S05]  /*3f60*/  BSYNC B1 ;  /* 0x0000000000017941 */ /* 0x000fea0003800000 */
.L_x_78:
[----:B------:R-:W-:Y:S01]  /*3f70*/  @!P4 IMAD R29, R29, R48, R3 ;  /* 0x000000301d1dc224 */ /* 0x000fe200078e0203 */
[----:B------:R-:W-:Y:S04]  /*3f80*/  BSSY B1, `(.L_x_80) ;  /* 0x0000006000017945 */ /* 0x000fe80003800000 */
[----:B------:R0:W-:Y:S01]  /*3f90*/  @!P4 STG.E.U8 desc[UR36][R6.64+0x29], R29 ;  /* 0x0000291d0600c986 */ /* 0x0001e2000c101124 */
[----:B------:R-:W-:Y:S05]  /*3fa0*/  @P3 BRA `(.L_x_81) ;  /* 0x00000000000c3947 */ /* 0x000fea0003800000 */
[----:B------:R-:W5:Y:S02]  /*3fb0*/  LDG.E.U8 R50, desc[UR36][R14.64+0x28] ;  /* 0x000028240e327981 */ /* 0x000f64000c1e1100 */
[----:B-----5:R-:W-:-:S05]  /*3fc0*/  PRMT R0, R50, 0x8880, RZ ;  /* 0x0000888032007816 */ /* 0x020fca00000000ff */
[----:B------:R-:W-:-:S07]  /*3fd0*/  IMAD R3, R0, R49, RZ ;  /* 0x0000003100037224 */ /* 0x000fce00078e02ff */
.L_x_81:
[----:B------:R-:W-:Y:S05]  /*3fe0*/  BSYNC B1 ;  /* 0x0000000000017941 */ /* 0x000fea0003800000 */
.L_x_80:
[----:B0123--:R-:W-:Y:S01]  /*3ff0*/  @!P3 IMAD R7, R30, R48, R3 ;  /* 0x000000301e07b224 */ /* 0x00ffe200078e0203 */
[----:B------:R-:W-:Y:S01]  /*4000*/  ISETP.LT.OR P1, PT, R52, 0x9, !P1 ;  /* 0x000000093400780c */ /* 0x000fe20004f21670 */
[----:B------:R-:W-:Y:S03]  /*4010*/  BSSY B1, `(.L_x_82) ;  /* 0x0000006000017945 */ /* 0x000fe60003800000 */
[----:B------:R0:W-:Y:S09]  /*4020*/  @!P3 STG.E.U8 desc[UR36][R4.64+0x28], R7 ;  /* 0x000028070400b986 */ /* 0x0001f2000c101124 */
[----:B------:R-:W-:Y:S05]  /*4030*/  @P1 BRA `(.L_x_83) ;  /* 0x00000000000c1947 */ /* 0x000fea0003800000 */
[----:B------:R-:W2:Y:S02]  /*4040*/  LDG.E.U8 R50, desc[UR36][R14.64+0x29] ;  /* 0x000029240e327981 */ /* 0x000ea4000c1e1100 */
[----:B--2---:R-:W-:-:S05]  /*4050*/  PRMT R0, R50, 0x8880, RZ ;  /* 0x0000888032007816 */ /* 0x004fca00000000ff */
[----:B------:R-:W-:-:S07]  /*4060*/  IMAD R3, R0, R49, RZ ;  /* 0x0000003100037224 */ /* 0x000fce00078e02ff */
.L_x_83:
[----:B------:R-:W-:Y:S05]  /*4070*/  BSYNC B1 ;  /* 0x0000000000017941 */ /* 0x000fea0003800000 */
.L_x_82:
[----:B------:R-:W-:Y:S01]  /*4080*/  IMAD R3, R31, R48, R3 ;  /* 0x000000301f037224 */ /* 0x000fe200078e0203 */
[----:B------:R-:W-:Y:S06]  /*4090*/  @P1 BRA `(.L_x_84) ;  /* 0x0000000400581947 */ /* 0x000fec0003800000 */
[----:B------:R1:W-:Y:S01]  /*40a0*/  STG.E.U8 desc[UR36][R4.64+0x29], R3 ;  /* 0x0000290304007986 */ /* 0x0003e2000c101124 */
[----:B------:R-:W-:Y:S05]  /*40b0*/  BRA `(.L_x_84) ;  /* 0x0000000400507947 */ /* 0x000fea0003800000 */
.L_x_35:
[C---:B------:R-:W-:Y:S02]  /*40c0*/  ISETP.GE.AND P1, PT, R56.reuse, 0x1, PT ;  /* 0x000000013800780c */ /* 0x040fe40003f26270 */
[----:B------:R-:W-:Y:S02]  /*40d0*/  ISETP.GE.AND P2, PT, R56, 0x2, PT ;  /* 0x000000023800780c */ /* 0x000fe40003f46270 */
[C---:B------:R-:W-:Y:S02]  /*40e0*/  ISETP.LT.OR P4, PT, R52.reuse, 0x1, !P1 ;  /* 0x000000013400780c */ /* 0x040fe40004f81670 */
[C---:B------:R-:W-:Y:S02]  /*40f0*/  ISETP.LT.OR P5, PT, R52.reuse, 0x1, !P2 ;  /* 0x000000013400780c */ /* 0x040fe400057a1670 */
[C---:B------:R-:W-:Y:S02]  /*4100*/  ISETP.LT.OR P1, PT, R52.reuse, 0x9, !P1 ;  /* 0x000000093400780c */ /* 0x040fe40004f21670 */
[----:B------:R-:W-:-:S02]  /*4110*/  ISETP.LT.OR P2, PT, R52, 0x9, !P2 ;  /* 0x000000093400780c */ /* 0x000fc40005741670 */
[C---:B------:R-:W-:Y:S02]  /*4120*/  ISETP.GE.AND P3, PT, R56.reuse, 0x9, PT ;  /* 0x000000093800780c */ /* 0x040fe40003f66270 */
[----:B------:R-:W-:-:S03]  /*4130*/  ISETP.GE.AND P0, PT, R56, 0xa, PT ;  /* 0x0000000a3800780c */ /* 0x000fc60003f06270 */
[-C--:B------:R-:W-:Y:S02]  /*4140*/  @!P4 IMAD R3, R40, R48.reuse, RZ ;  /* 0x000000302803c224 */ /* 0x080fe400078e02ff */
[-C--:B------:R-:W-:Y:S02]  /*4150*/  @!P5 IMAD R41, R41, R48.reuse, RZ ;  /* 0x000000302929d224 */ /* 0x080fe400078e02ff */
[-C--:B------:R-:W-:Y:S01]  /*4160*/  @!P1 IMAD R9, R42, R48.reuse, RZ ;  /* 0x000000302a099224 */ /* 0x080fe200078e02ff */
[----:B------:R0:W-:Y:S01]  /*4170*/  @!P4 STG.E.U8 desc[UR36][R6.64], R3 ;  /* 0x000000030600c986 */ /* 0x0001e2000c101124 */
[C---:B------:R-:W-:Y:S01]  /*4180*/  ISETP.LT.OR P4, PT, R52.reuse, 0x1, !P3 ;  /* 0x000000013400780c */ /* 0x040fe20005f81670 */
[----:B------:R-:W-:Y:S02]  /*4190*/  @!P2 IMAD R43, R43, R48, RZ ;  /* 0x000000302b2ba224 */ /* 0x000fe400078e02ff */
[----:B------:R-:W-:Y:S01]  /*41a0*/  @!P5 STG.E.U8 desc[UR36][R6.64+0x1], R41 ;  /* 0x000001290600d986 */ /* 0x000fe2000c101124 */
[----:B------:R-:W-:-:S02]  /*41b0*/  ISETP.LT.OR P5, PT, R52, 0x1, !P0 ;  /* 0x000000013400780c */ /* 0x000fc400047a1670 */
[C---:B------:R-:W-:Y:S01]  /*41c0*/  ISETP.LT.OR P0, PT, R52.reuse, 0x9, !P0 ;  /* 0x000000093400780c */ /* 0x040fe20004701670 */
[----:B------:R1:W-:Y:S01]  /*41d0*/  @!P1 STG.E.U8 desc[UR36][R4.64], R9 ;  /* 0x0000000904009986 */ /* 0x0003e2000c101124 */
[----:B------:R-:W-:Y:S02]  /*41e0*/  ISETP.LT.OR P1, PT, R52, 0x9, !P3 ;  /* 0x000000093400780c */ /* 0x000fe40005f21670 */
[C---:B------:R-:W-:Y:S01]  /*41f0*/  ISETP.GE.AND P3, PT, R56.reuse, 0x11, PT ;  /* 0x000000113800780c */ /* 0x040fe20003f66270 */
[----:B------:R-:W-:Y:S01]  /*4200*/  @!P2 STG.E.U8 desc[UR36][R4.64+0x1], R43 ;  /* 0x0000012b0400a986 */ /* 0x000fe2000c101124 */
[----:B------:R-:W-:Y:S01]  /*4210*/  ISETP.GE.AND P2, PT, R56, 0x12, PT ;  /* 0x000000123800780c */ /* 0x000fe20003f46270 */
[----:B------:R-:W-:-:S04]  /*4220*/  @!P4 IMAD R11, R44, R48, RZ ;  /* 0x000000302c0bc224 */ /* 0x000fc800078e02ff */
[-C--:B------:R-:W-:Y:S01]  /*4230*/  @!P5 IMAD R45, R45, R48.reuse, RZ ;  /* 0x000000302d2dd224 */ /* 0x080fe200078e02ff */
[----:B------:R-:W-:Y:S01]  /*4240*/  @!P4 STG.E.U8 desc[UR36][R6.64+0x8], R11 ;  /* 0x0000080b0600c986 */ /* 0x000fe2000c101124 */
[C---:B------:R-:W-:Y:S01]  /*4250*/  ISETP.LT.OR P4, PT, R52.reuse, 0x1, !P3 ;  /* 0x000000013400780c */ /* 0x040fe20005f81670 */
[-C--:B------:R-:W-:Y:S02]  /*4260*/  @!P0 IMAD R47, R47, R48.reuse, RZ ;  /* 0x000000302f2f8224 */ /* 0x080fe400078e02ff */
[----:B------:R-:W-:Y:S01]  /*4270*/  @!P5 STG.E.U8 desc[UR36][R6.64+0x9], R45 ;  /* 0x0000092d0600d986 */ /* 0x000fe2000c101124 */
[----:B------:R-:W-:Y:S01]  /*4280*/  ISETP.LT.OR P5, PT, R52, 0x1, !P2 ;  /* 0x000000013400780c */ /* 0x000fe200057a1670 */
[----:B0-----:R-:W-:Y:S01]  /*4290*/  @!P1 IMAD R3, R46, R48, RZ ;  /* 0x000000302e039224 */ /* 0x001fe200078e02ff */
[----:B------:R-:W-:Y:S01]  /*42a0*/  ISETP.LT.OR P2, PT, R52, 0x9, !P2 ;  /* 0x000000093400780c */ /* 0x000fe20005741670 */
[----:B------:R-:W-:Y:S01]  /*42b0*/  @!P0 STG.E.U8 desc[UR36][R4.64+0x9], R47 ;  /* 0x0000092f04008986 */ /* 0x000fe2000c101124 */
[----:B------:R-:W-:-:S03]  /*42c0*/  ISETP.GE.AND P0, PT, R56, 0x1a, PT ;  /* 0x0000001a3800780c */ /* 0x000fc60003f06270 */
[----:B------:R0:W-:Y:S01]  /*42d0*/  @!P1 STG.E.U8 desc[UR36][R4.64+0x8], R3 ;  /* 0x0000080304009986 */ /* 0x0001e2000c101124 */
[----:B------:R-:W-:Y:S01]  /*42e0*/  ISETP.LT.OR P1, PT, R52, 0x9, !P3 ;  /* 0x000000093400780c */ /* 0x000fe20005f21670 */
[----:B-1----:R-:W-:Y:S01]  /*42f0*/  @!P4 IMAD R9, R32, R48, RZ ;  /* 0x000000302009c224 */ /* 0x002fe200078e02ff */
[----:B------:R-:W-:-:S03]  /*4300*/  ISETP.GE.AND P3, PT, R56, 0x19, PT ;  /* 0x000000193800780c */ /* 0x000fc60003f66270 */
[-C--:B------:R-:W-:Y:S01]  /*4310*/  @!P5 IMAD R33, R33, R48.reuse, RZ ;  /* 0x000000302121d224 */ /* 0x080fe200078e02ff */
[----:B------:R-:W-:Y:S01]  /*4320*/  @!P4 STG.E.U8 desc[UR36][R6.64+0x10], R9 ;  /* 0x000010090600c986 */ /* 0x000fe2000c101124 */
[C---:B------:R-:W-:Y:S01]  /*4330*/  ISETP.LT.OR P4, PT, R52.reuse, 0x1, !P3 ;  /* 0x000000013400780c */ /* 0x040fe20005f81670 */
[-C--:B------:R-:W-:Y:S01]  /*4340*/  @!P2 IMAD R35, R35, R48.reuse, RZ ;  /* 0x000000302323a224 */ /* 0x080fe200078e02ff */
[C---:B------:R-:W-:Y:S01]  /*4350*/  ISETP.LT.OR P3, PT, R52.reuse, 0x9, !P3 ;  /* 0x000000093400780c */ /* 0x040fe20005f61670 */
[----:B------:R-:W-:Y:S01]  /*4360*/  @!P5 STG.E.U8 desc[UR36][R6.64+0x11], R33 ;  /* 0x000011210600d986 */ /* 0x000fe2000c101124 */
[----:B------:R-:W-:Y:S02]  /*4370*/  ISETP.LT.OR P5, PT, R52, 0x1, !P0 ;  /* 0x000000013400780c */ /* 0x000fe400047a1670 */
[----:B0-----:R-:W-:Y:S01]  /*4380*/  @!P1 IMAD R3, R34, R48, RZ ;  /* 0x0000003022039224 */ /* 0x001fe200078e02ff */
[----:B------:R-:W-:Y:S01]  /*4390*/  @!P2 STG.E.U8 desc[UR36][R4.64+0x11], R35 ;  /* 0x000011230400a986 */ /* 0x000fe2000c101124 */
[----:B------:R-:W-:-:S02]  /*43a0*/  ISETP.GE.AND P2, PT, R56, 0x21, PT ;  /* 0x000000213800780c */ /* 0x000fc40003f46270 */
[----:B------:R-:W-:Y:S01]  /*43b0*/  ISETP.LT.OR P0, PT, R52, 0x9, !P0 ;  /* 0x000000093400780c */ /* 0x000fe20004701670 */
[----:B------:R0:W-:Y:S01]  /*43c0*/  @!P1 STG.E.U8 desc[UR36][R4.64+0x10], R3 ;  /* 0x0000100304009986 */ /* 0x0001e2000c101124 */
[----:B------:R-:W-:Y:S01]  /*43d0*/  ISETP.GE.AND P1, PT, R56, 0x22, PT ;  /* 0x000000223800780c */ /* 0x000fe20003f26270 */
[----:B------:R-:W-:-:S04]  /*43e0*/  @!P4 IMAD R11, R36, R48, RZ ;  /* 0x00000030240bc224 */ /* 0x000fc800078e02ff */
[-C--:B------:R-:W-:Y:S01]  /*43f0*/  @!P5 IMAD R37, R37, R48.reuse, RZ ;  /* 0x000000302525d224 */ /* 0x080fe200078e02ff */
[----:B------:R-:W-:Y:S01]  /*4400*/  @!P4 STG.E.U8 desc[UR36][R6.64+0x18], R11 ;  /* 0x0000180b0600c986 */ /* 0x000fe2000c101124 */
[C---:B------:R-:W-:Y:S02]  /*4410*/  ISETP.LT.OR P4, PT, R52.reuse, 0x1, !P2 ;  /* 0x000000013400780c */ /* 0x040fe40005781670 */
[C---:B------:R-:W-:Y:S01]  /*4420*/  ISETP.LT.OR P2, PT, R52.reuse, 0x9, !P2 ;  /* 0x000000093400780c */ /* 0x040fe20005741670 */
[----:B------:R-:W-:Y:S01]  /*4430*/  @!P5 STG.E.U8 desc[UR36][R6.64+0x19], R37 ;  /* 0x000019250600d986 */ /* 0x000fe2000c101124 */
[----:B------:R-:W-:Y:S01]  /*4440*/  ISETP.LT.OR P5, PT, R52, 0x1, !P1 ;  /* 0x000000013400780c */ /* 0x000fe20004fa1670 */
[-C--:B0-----:R-:W-:Y:S01]  /*4450*/  @!P3 IMAD R3, R38, R48.reuse, RZ ;  /* 0x000000302603b224 */ /* 0x081fe200078e02ff */
[----:B------:R-:W-:Y:S01]  /*4460*/  ISETP.LT.OR P1, PT, R52, 0x9, !P1 ;  /* 0x000000093400780c */ /* 0x000fe20004f21670 */
[----:B------:R-:W-:-:S03]  /*4470*/  @!P0 IMAD R39, R39, R48, RZ ;  /* 0x0000003027278224 */ /* 0x000fc600078e02ff */
[----:B------:R0:W-:Y:S01]  /*4480*/  @!P3 STG.E.U8 desc[UR36][R4.64+0x18], R3 ;  /* 0x000018030400b986 */ /* 0x0001e2000c101124 */
[----:B------:R-:W-:Y:S02]  /*4490*/  ISETP.GE.AND P3, PT, R56, 0x2a, PT ;  /* 0x0000002a3800780c */ /* 0x000fe40003f66270 */
[-C--:B------:R-:W-:Y:S01]  /*44a0*/  @!P4 IMAD R9, R24, R48.reuse, RZ ;  /* 0x000000301809c224 */ /* 0x080fe200078e02ff */
[----:B------:R-:W-:Y:S01]  /*44b0*/  @!P0 STG.E.U8 desc[UR36][R4.64+0x19], R39 ;  /* 0x0000192704008986 */ /* 0x000fe2000c101124 */
[----:B------:R-:W-:Y:S02]  /*44c0*/  ISETP.GE.AND P0, PT, R56, 0x29, PT ;  /* 0x000000293800780c */ /* 0x000fe40003f06270 */
[-C--:B------:R-:W-:Y:S01]  /*44d0*/  @!P5 IMAD R25, R25, R48.reuse, RZ ;  /* 0x000000301919d224 */ /* 0x080fe200078e02ff */
[----:B------:R1:W-:Y:S01]  /*44e0*/  @!P4 STG.E.U8 desc[UR36][R6.64+0x20], R9 ;  /* 0x000020090600c986 */ /* 0x0003e2000c101124 */
[C---:B------:R-:W-:Y:S01]  /*44f0*/  ISETP.LT.OR P4, PT, R52.reuse, 0x1, !P0 ;  /* 0x000000013400780c */ /* 0x040fe20004781670 */
[-C--:B------:R-:W-:Y:S01]  /*4500*/  @!P1 IMAD R27, R27, R48.reuse, RZ ;  /* 0x000000301b1b9224 */ /* 0x080fe200078e02ff */
[C---:B------:R-:W-:Y:S01]  /*4510*/  ISETP.LT.OR P0, PT, R52.reuse, 0x9, !P0 ;  /* 0x000000093400780c */ /* 0x040fe20004701670 */
[----:B------:R2:W-:Y:S01]  /*4520*/  @!P5 STG.E.U8 desc[UR36][R6.64+0x21], R25 ;  /* 0x000021190600d986 */ /* 0x0005e2000c101124 */
[----:B------:R-:W-:Y:S01]  /*4530*/  ISETP.LT.OR P5, PT, R52, 0x1, !P3 ;  /* 0x000000013400780c */ /* 0x000fe20005fa1670 */
[-C--:B0-----:R-:W-:Y:S01]  /*4540*/  @!P2 IMAD R3, R26, R48.reuse, RZ ;  /* 0x000000301a03a224 */ /* 0x081fe200078e02ff */
[----:B------:R-:W-:Y:S01]  /*4550*/  ISETP.LT.OR P3, PT, R52, 0x9, !P3 ;  /* 0x000000093400780c */ /* 0x000fe20005f61670 */
[----:B------:R2:W-:Y:S04]  /*4560*/  @!P1 STG.E.U8 desc[UR36][R4.64+0x21], R27 ;  /* 0x0000211b04009986 */ /* 0x0005e8000c101124 */
[----:B------:R2:W-:Y:S02]  /*4570*/  @!P2 STG.E.U8 desc[UR36][R4.64+0x20], R3 ;  /* 0x000020030400a986 */ /* 0x0005e4000c101124 */
[----:B------:R-:W-:-:S02]  /*4580*/  @!P4 IMAD R11, R28, R48, RZ ;  /* 0x000000301c0bc224 */ /* 0x000fc400078e02ff */
[-C--:B-1----:R-:W-:Y:S02]  /*4590*/  @!P0 IMAD R9, R30, R48.reuse, RZ ;  /* 0x000000301e098224 */ /* 0x082fe400078e02ff */
[-C--:B------:R-:W-:Y:S01]  /*45a0*/  @!P5 IMAD R29, R29, R48.reuse, RZ ;  /* 0x000000301d1dd224 */ /* 0x080fe200078e02ff */
[----:B------:R2:W-:Y:S01]  /*45b0*/  @!P4 STG.E.U8 desc[UR36][R6.64+0x28], R11 ;  /* 0x0000280b0600c986 */ /* 0x0005e2000c101124 */
[----:B------:R-:W-:-:S03]  /*45c0*/  @!P3 IMAD R31, R31, R48, RZ ;  /* 0x000000301f1fb224 */ /* 0x000fc600078e02ff */
[----:B------:R2:W-:Y:S04]  /*45d0*/  @!P5 STG.E.U8 desc[UR36][R6.64+0x29], R29 ;  /* 0x0000291d0600d986 */ /* 0x0005e8000c101124 */
[----:B------:R2:W-:Y:S04]  /*45e0*/  @!P0 STG.E.U8 desc[UR36][R4.64+0x28], R9 ;  /* 0x0000280904008986 */ /* 0x0005e8000c101124 */
[----:B------:R2:W-:Y:S02]  /*45f0*/  @!P3 STG.E.U8 desc[UR36][R4.64+0x29], R31 ;  /* 0x0000291f0400b986 */ /* 0x0005e4000c101124 */
.L_x_84:
[----:B------:R-:W-:Y:S05]  /*4600*/  BSYNC B0 ;  /* 0x0000000000007941 */ /* 0x000fea0003800000 */
.L_x_34:
[----:B------:R-:W-:Y:S01]  /*4610*/  ULDC UR4, c[0x0][0xc] ;  /* 0x0000030000047ab9 */ /* 0x000fe20000000800 */
[----:B------:R-:W-:Y:S01]  /*4620*/  ULDC UR5, c[0x0][0x10] ;  /* 0x0000040000057ab9 */ /* 0x000fe20000000800 */
[----:B-12---:R-:W1:Y:S01]  /*4630*/  LDC R3, c[0x0][0x14] ;  /* 0x00000500ff037b82 */ /* 0x006e620000000800 */
[----:B------:R-:W-:Y:S01]  /*4640*/  UIMAD.WIDE.U32 UR4, UR4, UR5, URZ ;  /* 0x00000005040472a5 */ /* 0x000fe2000f8e003f */
[----:B------:R-:W-:Y:S01]  /*4650*/  PRMT R0, RZ, 0x7610, R0 ;  /* 0x00007610ff007816 */ /* 0x000fe20000000000 */
[----:B------:R-:W-:Y:S02]  /*4660*/  IMAD.MOV.U32 R52, RZ, RZ, -0x1 ;  /* 0xffffffffff347424 */ /* 0x000fe400078e00ff */
[----:B------:R-:W-:Y:S02]  /*4670*/  IMAD.MOV.U32 R53, RZ, RZ, -0x1 ;  /* 0xffffffffff357424 */ /* 0x000fe400078e00ff */
[----:B-1----:R-:W-:-:S04]  /*4680*/  IMAD.WIDE.U32 R16, R3, UR4, R16 ;  /* 0x0000000403107c25 */ /* 0x002fc8000f8e0010 */
[----:B------:R-:W-:Y:S01]  /*4690*/  IMAD R3, R3, UR5, RZ ;  /* 0x0000000503037c24 */ /* 0x000fe2000f8e02ff */
[----:B------:R-:W-:Y:S02]  /*46a0*/  ULDC.64 UR4, c[0x0][0x650] ;  /* 0x0001940000047ab9 */ /* 0x000fe40000000a00 */
[----:B------:R-:W-:Y:S01]  /*46b0*/  ISETP.GE.U32.AND P0, PT, R16, UR4, PT ;  /* 0x0000000410007c0c */ /* 0x000fe2000bf06070 */
[----:B------:R-:W-:-:S05]  /*46c0*/  IMAD.IADD R17, R17, 0x1, R3 ;  /* 0x0000000111117824 */ /* 0x000fca00078e0203 */
[----:B------:R-:W-:-:S13]  /*46d0*/  ISETP.GE.U32.AND.EX P0, PT, R17, UR5, PT, P0 ;  /* 0x0000000511007c0c */ /* 0x000fda000bf06100 */
[----:B------:R-:W-:Y:S05]  /*46e0*/  @P0 BRA `(.L_x_85) ;  /* 0x0000000400640947 */ /* 0x000fea0003800000 */
[----:B------:R-:W1:Y:S01]  /*46f0*/  S2R R12, SR_CTAID.X ;  /* 0x00000000000c7919 */ /* 0x000e620000002500 */
[----:B------:R-:W2:Y:S01]  /*4700*/  LDC.64 R10, c[0x0][0x628] ;  /* 0x00018a00ff0a7b82 */ /* 0x000ea20000000a00 */
[----:B------:R-:W-:Y:S01]  /*4710*/  ULDC UR4, c[0x0][0x150] ;  /* 0x0000540000047ab9 */ /* 0x000fe20000000800 */
[----:B------:R-:W-:Y:S01]  /*4720*/  IMAD.MOV.U32 R8, RZ, RZ, R16 ;  /* 0x000000ffff087224 */ /* 0x000fe200078e0010 */
[----:B------:R-:W3:Y:S01]  /*4730*/  S2R R24, SR_CTAID.Y ;  /* 0x0000000000187919 */ /* 0x000ee20000002600 */
[----:B------:R-:W-:-:S04]  /*4740*/  IMAD.MOV.U32 R9, RZ, RZ, R17 ;  /* 0x000000ffff097224 */ /* 0x000fc800078e0011 */
[----:B------:R-:W0:Y:S08]  /*4750*/  LDC R21, c[0x0][0x144] ;  /* 0x00005100ff157b82 */ /* 0x000e300000000800 */
[----:B------:R-:W0:Y:S08]  /*4760*/  LDC R0, c[0x0][0x630] ;  /* 0x00018c00ff007b82 */ /* 0x000e300000000800 */
[----:B------:R-:W0:Y:S01]  /*4770*/  LDC.64 R14, c[0x0][0x620] ;  /* 0x00018800ff0e7b82 */ /* 0x000e220000000a00 */
[----:B--2---:R-:W-:-:S04]  /*4780*/  ISETP.NE.U32.AND P0, PT, R10, RZ, PT ;  /* 0x000000ff0a00720c */ /* 0x004fc80003f05070 */
[----:B------:R-:W-:Y:S02]  /*4790*/  ISETP.NE.AND.EX P0, PT, R11, RZ, PT, P0 ;  /* 0x000000ff0b00720c */ /* 0x000fe40003f05300 */
[----:B-1----:R-:W-:-:S05]  /*47a0*/  I2FP.F32.U32 R3, R12 ;  /* 0x0000000c00037245 */ /* 0x002fca0000201000 */
[----:B------:R-:W-:-:S04]  /*47b0*/  FMUL R3, R3, UR4 ;  /* 0x0000000403037c20 */ /* 0x000fc80008400000 */
[----:B------:R1:W2:Y:S02]  /*47c0*/  F2I.U32.TRUNC.NTZ R20, R3 ;  /* 0x0000000300147305 */ /* 0x0002a4000020f000 */
[----:B---3--:R-:W-:Y:S05]  /*47d0*/  @!P0 BRA `(.L_x_86) ;  /* 0x0000000000288947 */ /* 0x008fea0003800000 */
[----:B-1----:R-:W1:Y:S02]  /*47e0*/  LDC R3, c[0x0][0x634] ;  /* 0x00018d00ff037b82 */ /* 0x002e640000000800 */
[----:B-1----:R-:W-:-:S05]  /*47f0*/  IADD3 R3, P0, R16, R3, RZ ;  /* 0x0000000310037210 */ /* 0x002fca0007f1e0ff */
[----:B------:R-:W-:-:S04]  /*4800*/  IMAD.X R13, RZ, RZ, R17, P0 ;  /* 0x000000ffff0d7224 */ /* 0x000fc800000e0611 */
[----:B0---4-:R-:W-:-:S04]  /*4810*/  IMAD.WIDE.U32 R4, R13, R10, RZ ;  /* 0x0000000a0d047225 */ /* 0x011fc800078e00ff */
[----:B------:R-:W-:-:S04]  /*4820*/  IMAD.WIDE.U32 R6, P0, R3, R11, R4 ;  /* 0x0000000b03067225 */ /* 0x000fc80007800004 */
[----:B------:R-:W-:-:S04]  /*4830*/  IMAD.WIDE.U32 R4, R3, R10, RZ ;  /* 0x0000000a03047225 */ /* 0x000fc800078e00ff */
[----:B------:R-:W-:Y:S01]  /*4840*/  IMAD.X R9, RZ, RZ, RZ, P0 ;  /* 0x000000ffff097224 */ /* 0x000fe200000e06ff */
[----:B------:R-:W-:Y:S01]  /*4850*/  IADD3 RZ, P0, R5, R6, RZ ;  /* 0x0000000605ff7210 */ /* 0x000fe20007f1e0ff */
[----:B------:R-:W-:-:S04]  /*4860*/  IMAD.MOV.U32 R8, RZ, RZ, R7 ;  /* 0x000000ffff087224 */ /* 0x000fc800078e0007 */
[----:B------:R-:W-:-:S08]  /*4870*/  IMAD.WIDE.U32.X R8, R13, R11, R8, P0 ;  /* 0x0000000b0d087225 */ /* 0x000fd000000e0408 */
.L_x_86:
[----:B------:R-:W3:Y:S01]  /*4880*/  LDC.64 R30, c[0x0][0x640] ;  /* 0x00019000ff1e7b82 */ /* 0x000ee20000000a00 */
[-CC-:B0-----:R-:W-:Y:S01]  /*4890*/  SHF.R.U64 R53, R8, R0.reuse, R9.reuse ;  /* 0x0000000008357219 */ /* 0x181fe20000001209 */
[----:B--2---:R-:W-:Y:S01]  /*48a0*/  IMAD.MOV R20, RZ, RZ, -R20 ;  /* 0x000000ffff147224 */ /* 0x004fe200078e0a14 */
[----:B------:R-:W-:Y:S01]  /*48b0*/  SHF.R.U32.HI R0, RZ, R0, R9 ;  /* 0x00000000ff007219 */ /* 0x000fe20000011609 */
[----:B------:R-:W-:Y:S01]  /*48c0*/  ULDC UR4, c[0x0][0x154] ;  /* 0x0000550000047ab9 */ /* 0x000fe20000000800 */
[----:B-1----:R-:W-:Y:S01]  /*48d0*/  IADD3 R3, P0, RZ, -R53, RZ ;  /* 0x80000035ff037210 */ /* 0x002fe20007f1e0ff */
[----:B------:R-:W-:Y:S02]  /*48e0*/  IMAD R26, R21, R20, R12 ;  /* 0x00000014151a7224 */ /* 0x000fe400078e020c */
[----:B------:R-:W0:Y:S01]  /*48f0*/  LDC R6, c[0x0][0x618] ;  /* 0x00018600ff067b82 */ /* 0x000e220000000800 */
[----:B------:R-:W-:Y:S02]  /*4900*/  IMAD.MOV.U32 R7, RZ, RZ, 0x1 ;  /* 0x00000001ff077424 */ /* 0x000fe400078e00ff */
[----:B----4-:R-:W-:-:S04]  /*4910*/  IMAD.X R5, RZ, RZ, ~R0, P0 ;  /* 0x000000ffff057224 */ /* 0x010fc800000e0e00 */
[-C--:B------:R-:W-:Y:S01]  /*4920*/  IMAD R0, R5, R14.reuse, RZ ;  /* 0x0000000e05007224 */ /* 0x080fe200078e02ff */
[----:B------:R-:W1:Y:S01]  /*4930*/  LDC R8, c[0x0][0x608] ;  /* 0x00018200ff087b82 */ /* 0x000e620000000800 */
[----:B------:R-:W-:-:S04]  /*4940*/  IMAD.WIDE.U32 R4, R3, R14, R16 ;  /* 0x0000000e03047225 */ /* 0x000fc800078e0010 */
[----:B------:R-:W-:Y:S01]  /*4950*/  IMAD R3, R3, R15, R0 ;  /* 0x0000000f03037224 */ /* 0x000fe200078e0200 */
[----:B------:R-:W-:Y:S02]  /*4960*/  I2FP.F32.U32 R0, R24 ;  /* 0x0000001800007245 */ /* 0x000fe40000201000 */
[----:B------:R-:W2:Y:S01]  /*4970*/  LDC R28, c[0x0][0x658] ;  /* 0x00019600ff1c7b82 */ /* 0x000ea20000000800 */
[----:B------:R-:W-:Y:S01]  /*4980*/  IMAD.IADD R3, R5, 0x1, R3 ;  /* 0x0000000105037824 */ /* 0x000fe200078e0203 */
[----:B---3--:R-:W-:Y:S01]  /*4990*/  ISETP.NE.U32.AND P0, PT, R30, RZ, PT ;  /* 0x000000ff1e00720c */ /* 0x008fe20003f05070 */
[----:B------:R-:W-:Y:S01]  /*49a0*/  FMUL R0, R0, UR4 ;  /* 0x0000000400007c20 */ /* 0x000fe20008400000 */
[----:B------:R-:W-:Y:S02]  /*49b0*/  IMAD.MOV.U32 R5, RZ, RZ, -0x1 ;  /* 0xffffffffff057424 */ /* 0x000fe400078e00ff */
[----:B------:R-:W-:Y:S01]  /*49c0*/  ISETP.NE.AND.EX P0, PT, R31, RZ, PT, P0 ;  /* 0x000000ff1f00720c */ /* 0x000fe20003f05300 */
[----:B------:R3:W4:Y:S01]  /*49d0*/  F2I.U32.TRUNC.NTZ R13, R0 ;  /* 0x00000000000d7305 */ /* 0x000722000020f000 */
[----:B------:R-:W3:Y:S01]  /*49e0*/  LDC R15, c[0x0][0x148] ;  /* 0x00005200ff0f7b82 */ /* 0x000ee20000000800 */
[----:B0-----:R-:W-:-:S02]  /*49f0*/  SHF.R.U64 R12, R4, R6, R3 ;  /* 0x00000006040c7219 */ /* 0x001fc40000001203 */
[----:B------:R-:W-:-:S05]  /*4a00*/  SHF.R.U32.HI R3, RZ, R6, R3 ;  /* 0x00000006ff037219 */ /* 0x000fca0000011603 */
[----:B------:R-:W0:Y:S01]  /*4a10*/  LDC R20, c[0x0][0x600] ;  /* 0x00018000ff147b82 */ /* 0x000e220000000800 */
[-CC-:B-1----:R-:W-:Y:S02]  /*4a20*/  SHF.R.U64 R10, R12, R8.reuse, R3.reuse ;  /* 0x000000080c0a7219 */ /* 0x182fe40000001203 */
[----:B------:R-:W-:-:S05]  /*4a30*/  SHF.R.U32.HI R3, RZ, R8, R3 ;  /* 0x00000008ff037219 */ /* 0x000fca0000011603 */
[----:B------:R-:W1:Y:S01]  /*4a40*/  LDC R21, c[0x0][0x648] ;  /* 0x00019200ff157b82 */ /* 0x000e620000000800 */
[-C--:B--2---:R-:W-:Y:S02]  /*4a50*/  SHF.L.U32 R4, R5, R28.reuse, RZ ;  /* 0x0000001c05047219 */ /* 0x084fe400000006ff */
[-CC-:B------:R-:W-:Y:S02]  /*4a60*/  SHF.R.U64 R14, R10, R28.reuse, R3.reuse ;  /* 0x0000001c0a0e7219 */ /* 0x180fe40000001203 */
[----:B------:R-:W-:Y:S02]  /*4a70*/  SHF.R.U32.HI R5, RZ, R28, R3 ;  /* 0x0000001cff057219 */ /* 0x000fe40000011603 */
[----:B------:R-:W-:Y:S01]  /*4a80*/  LOP3.LUT R51, RZ, R4, RZ, 0x33, !PT ;  /* 0x00000004ff337212 */ /* 0x000fe200078e33ff */
[----:B------:R-:W2:Y:S01]  /*4a90*/  LDC R25, c[0x0][0x638] ;  /* 0x00018e00ff197b82 */ /* 0x000ea20000000800 */
[----:B------:R-:W-:Y:S01]  /*4aa0*/  SHF.L.U32 R28, R7, R28, RZ ;  /* 0x0000001c071c7219 */ /* 0x000fe200000006ff */
[----:B------:R-:W-:-:S06]  /*4ab0*/  IMAD.MOV.U32 R4, RZ, RZ, R14 ;  /* 0x000000ffff047224 */ /* 0x000fcc00078e000e */
[----:B------:R-:W0:Y:S01]  /*4ac0*/  LDC R27, c[0x0][0x610] ;  /* 0x00018400ff1b7b82 */ /* 0x000e220000000800 */
[----:B----4-:R-:W-:Y:S05]  /*4ad0*/  @!P0 BRA `(.L_x_87) ;  /* 0x0000000000288947 */ /* 0x010fea0003800000 */
        /* <DEDUP_REMOVED lines=10> */
.L_x_87:
[----:B------:R-:W-:Y:S01]  /*4b80*/  ISETP.NE.AND P0, PT, R2, 0x1, PT ;  /* 0x000000010200780c */ /* 0x000fe20003f05270 */
[----:B------:R-:W-:Y:S01]  /*4b90*/  IMAD.MOV R13, RZ, RZ, -R13 ;  /* 0x000000ffff0d7224 */ /* 0x000fe200078e0a0d */
[----:B-1-3--:R-:W-:Y:S01]  /*4ba0*/  SHF.R.U64 R0, R4, R21, R5 ;  /* 0x0000001504007219 */ /* 0x00afe20000001205 */
[----:B0-----:R-:W-:Y:S01]  /*4bb0*/  VIADD R5, R20, 0xffffffff ;  /* 0xffffffff14057836 */ /* 0x001fe20000000000 */
[----:B------:R-:W-:-:S03]  /*4bc0*/  LOP3.LUT R51, R10, R51, RZ, 0xc0, !PT ;  /* 0x000000330a337212 */ /* 0x000fc600078ec0ff */
[----:B------:R-:W-:Y:S01]  /*4bd0*/  IMAD.MOV R3, RZ, RZ, -R0 ;  /* 0x000000ffff037224 */ /* 0x000fe200078e0a00 */
[----:B------:R-:W-:Y:S01]  /*4be0*/  LOP3.LUT R5, R12, R5, RZ, 0xc0, !PT ;  /* 0x000000050c057212 */ /* 0x000fe200078ec0ff */
[----:B------:R-:W-:Y:S02]  /*4bf0*/  IMAD R51, R28, R0, R51 ;  /* 0x000000001c337224 */ /* 0x000fe400078e0233 */
[----:B--2---:R-:W-:Y:S02]  /*4c00*/  IMAD R0, R3, R25, R14 ;  /* 0x0000001903007224 */ /* 0x004fe400078e020e */
[----:B------:R-:W-:Y:S02]  /*4c10*/  @P0 IMAD R26, R15, R13, R24 ;  /* 0x0000000d0f1a0224 */ /* 0x000fe400078e0218 */
[----:B------:R-:W-:Y:S02]  /*4c20*/  IMAD R4, R0, R20, R5 ;  /* 0x0000001400047224 */ /* 0x000fe400078e0205 */
[----:B------:R-:W-:-:S02]  /*4c30*/  IMAD R51, R51, R27, R26 ;  /* 0x0000001b33337224 */ /* 0x000fc400078e021a */
[----:B------:R-:W-:-:S03]  /*4c40*/  IMAD.MOV.U32 R3, RZ, RZ, 0x1 ;  /* 0x00000001ff037424 */ /* 0x000fc600078e00ff */
[----:B------:R-:W-:Y:S02]  /*4c50*/  SEL R52, R4, R51, !P0 ;  /* 0x0000003304347207 */ /* 0x000fe40004000000 */
[----:B------:R-:W-:Y:S02]  /*4c60*/  PRMT R0, R3, 0x7610, R0 ;  /* 0x0000761003007816 */ /* 0x000fe40000000000 */
[----:B------:R-:W-:-:S07]  /*4c70*/  SEL R51, R51, R4, !P0 ;  /* 0x0000000433337207 */ /* 0x000fce0004000000 */
.L_x_85:
[----:B------:R-:W-:-:S13]  /*4c80*/  LOP3.LUT P0, RZ, R0, 0xff, RZ, 0xc0, !PT ;  /* 0x000000ff00ff7812 */ /* 0x000fda000780c0ff */
[----:B------:R-:W-:Y:S05]  /*4c90*/  @P0 BRA `(.L_x_88) ;  /* 0xffffffc400580947 */ /* 0x000fea000383ffff */
[----:B------:R-:W-:Y:S05]  /*4ca0*/  EXIT ;  /* 0x000000000000794d */ /* 0x000fea0003800000 */
.L_x_7:
[----:B0-----:R-:W-:Y:S01]  /*4cb0*/  ULDC.64 UR4, c[0x0][0x650] ;  /* 0x0001940000047ab9 */ /* 0x001fe20000000a00 */
        /* <DEDUP_REMOVED lines=25> */
.L_x_90:
[----:B------:R-:W0:Y:S01]  /*4e50*/  LDC.64 R28, c[0x0][0x640] ;  /* 0x00019000ff1c7b82 */ /* 0x000e220000000a00 */
[-CC-:B------:R-:W-:Y:S01]  /*4e60*/  SHF.R.U64 R22, R12, R6.reuse, R13.reuse ;  /* 0x000000060c167219 */ /* 0x180fe2000000120d */
[----:B------:R-:W-:Y:S01]  /*4e70*/  IMAD.MOV.U32 R30, RZ, RZ, 0x1 ;  /* 0x00000001ff1e7424 */ /* 0x000fe200078e00ff */
[----:B------:R-:W-:Y:S02]  /*4e80*/  SHF.R.U32.HI R6, RZ, R6, R13 ;  /* 0x00000006ff067219 */ /* 0x000fe4000001160d */
        /* <DEDUP_REMOVED lines=8> */
[----:B------:R-:W-:Y:S01]  /*4f10*/  IMAD.IADD R9, R9, 0x1, R11 ;  /* 0x0000000109097824 */ /* 0x000fe200078e020b */
[----:B0-----:R-:W-:-:S04]  /*4f20*/  ISETP.NE.U32.AND P0, PT, R28, RZ, PT ;  /* 0x000000ff1c00720c */ /* 0x001fc80003f05070 */
[----:B------:R-:W-:Y:S02]  /*4f30*/  ISETP.NE.AND.EX P0, PT, R29, RZ, PT, P0 ;  /* 0x000000ff1d00720c */ /* 0x000fe40003f05300 */
[----:B------:R-:W0:Y:S01]  /*4f40*/  LDC R20, c[0x0][0x600] ;  /* 0x00018000ff147b82 */ /* 0x000e220000000800 */
[-CC-:B-1----:R-:W-:Y:S01]  /*4f50*/  SHF.R.U64 R14, R8, R10.reuse, R9.reuse ;  /* 0x0000000a080e7219 */ /* 0x182fe20000001209 */
[----:B------:R-:W-:Y:S01]  /*4f60*/  IMAD.MOV.U32 R8, RZ, RZ, -0x1 ;  /* 0xffffffffff087424 */ /* 0x000fe200078e00ff */
[----:B------:R-:W-:-:S05]  /*4f70*/  SHF.R.U32.HI R9, RZ, R10, R9 ;  /* 0x0000000aff097219 */ /* 0x000fca0000011609 */
[----:B------:R-:W1:Y:S01]  /*4f80*/  LDC R26, c[0x0][0x648] ;  /* 0x00019200ff1a7b82 */ /* 0x000e620000000800 */
[-CC-:B--2---:R-:W-:Y:S02]  /*4f90*/  SHF.R.U64 R21, R14, R12.reuse, R9.reuse ;  /* 0x0000000c0e157219 */ /* 0x184fe40000001209 */
[----:B------:R-:W-:-:S05]  /*4fa0*/  SHF.R.U32.HI R6, RZ, R12, R9 ;  /* 0x0000000cff067219 */ /* 0x000fca0000011609 */
[----:B------:R-:W2:Y:S01]  /*4fb0*/  LDC R27, c[0x0][0x638] ;  /* 0x00018e00ff1b7b82 */ /* 0x000ea20000000800 */
[-C--:B---3--:R-:W-:Y:S02]  /*4fc0*/  SHF.L.U32 R8, R8, R25.reuse, RZ ;  /* 0x0000001908087219 */ /* 0x088fe400000006ff */
[-CC-:B------:R-:W-:Y:S02]  /*4fd0*/  SHF.R.U64 R23, R21, R25.reuse, R6.reuse ;  /* 0x0000001915177219 */ /* 0x180fe40000001206 */
[----:B------:R-:W-:Y:S02]  /*4fe0*/  LOP3.LUT R32, RZ, R8, RZ, 0x33, !PT ;  /* 0x00000008ff207212 */ /* 0x000fe400078e33ff */
[----:B------:R-:W-:Y:S01]  /*4ff0*/  SHF.R.U32.HI R9, RZ, R25, R6 ;  /* 0x00000019ff097219 */ /* 0x000fe20000011606 */
[----:B------:R-:W3:Y:S01]  /*5000*/  LDC R31, c[0x0][0x610] ;  /* 0x00018400ff1f7b82 */ /* 0x000ee20000000800 */
[----:B------:R-:W-:Y:S01]  /*5010*/  IMAD.MOV.U32 R8, RZ, RZ, R23 ;  /* 0x000000ffff087224 */ /* 0x000fe200078e0017 */
[----:B------:R-:W-:Y:S06]  /*5020*/  @!P0 BRA `(.L_x_91) ;  /* 0x0000000000288947 */ /* 0x000fec0003800000 */
        /* <DEDUP_REMOVED lines=10> */
.L_x_91:
[----:B------:R-:W-:Y:S02]  /*50d0*/  ISETP.NE.AND P0, PT, R2, 0x1, PT ;  /* 0x000000010200780c */ /* 0x000fe40003f05270 */
[----:B-1----:R-:W-:Y:S01]  /*50e0*/  SHF.R.U64 R6, R8, R26, R9 ;  /* 0x0000001a08067219 */ /* 0x002fe20000001209 */
[----:B0-----:R-:W-:Y:S01]  /*50f0*/  VIADD R9, R20, 0xffffffff ;  /* 0xffffffff14097836 */ /* 0x001fe20000000000 */
[----:B------:R-:W-:Y:S02]  /*5100*/  SHF.L.U32 R30, R30, R25, RZ ;  /* 0x000000191e1e7219 */ /* 0x000fe400000006ff */
[----:B------:R-:W-:Y:S01]  /*5110*/  LOP3.LUT R5, R21, R32, RZ, 0xc0, !PT ;  /* 0x0000002015057212 */ /* 0x000fe200078ec0ff */
[----:B------:R-:W-:-:S04]  /*5120*/  IMAD.MOV R8, RZ, RZ, -R6 ;  /* 0x000000ffff087224 */ /* 0x000fc800078e0a06 */
[----:B------:R-:W-:Y:S01]  /*5130*/  IMAD R6, R30, R6, R5 ;  /* 0x000000061e067224 */ /* 0x000fe200078e0205 */
[----:B------:R-:W-:Y:S01]  /*5140*/  LOP3.LUT R5, R14, R9, RZ, 0xc0, !PT ;  /* 0x000000090e057212 */ /* 0x000fe200078ec0ff */
[----:B------:R-:W-:Y:S02]  /*5150*/  @P0 IMAD R3, R7, R24, R4 ;  /* 0x0000001807030224 */ /* 0x000fe400078e0204 */
[----:B--2---:R-:W-:Y:S02]  /*5160*/  IMAD R4, R8, R27, R23 ;  /* 0x0000001b08047224 */ /* 0x004fe400078e0217 */
[----:B---3--:R-:W-:Y:S02]  /*5170*/  IMAD R3, R6, R31, R3 ;  /* 0x0000001f06037224 */ /* 0x008fe400078e0203 */
[----:B------:R-:W-:Y:S02]  /*5180*/  IMAD R4, R4, R20, R5 ;  /* 0x0000001404047224 */ /* 0x000fe400078e0205 */
[----:B------:R-:W-:-:S02]  /*5190*/  IMAD.MOV.U32 R8, RZ, RZ, 0x1 ;  /* 0x00000001ff087424 */ /* 0x000fc400078e00ff */
[----:B------:R-:W-:Y:S01]  /*51a0*/  IMAD.MOV.U32 R6, RZ, RZ, R22 ;  /* 0x000000ffff067224 */ /* 0x000fe200078e0016 */
[----:B------:R-:W-:Y:S02]  /*51b0*/  SEL R20, R4, R3, !P0 ;  /* 0x0000000304147207 */ /* 0x000fe40004000000 */
[----:B------:R-:W-:-:S07]  /*51c0*/  SEL R21, R3, R4, !P0 ;  /* 0x0000000403157207 */ /* 0x000fce0004000000 */
.L_x_89:
[----:B------:R-:W-:-:S08]  /*51d0*/  NOP ;  /* 0x0000000000007918 */ /* 0x000fd00000000000 */
[----:B------:R-:W0:-:S00]  /*51e0*/  USETMAXREG.DEALLOC.CTAPOOL 0x28 ;  /* 0x00000028000079c8 */ /* 0x000e0000080e0500 */
[----:B0-----:R-:W-:-:S13]  /*51f0*/  ISETP.NE.AND P0, PT, R0, RZ, PT ;  /* 0x000000ff0000720c */ /* 0x001fda0003f05270 */
[----:B------:R-:W-:Y:S05]  /*5200*/  @P0 EXIT ;  /* 0x000000000000094d */ /* 0x000fea0003800000 */
[----:B------:R-:W-:Y:S01]  /*5210*/  LOP3.LUT P0, RZ, R8, 0xff, RZ, 0xc0, !PT ;  /* 0x000000ff08ff7812 */ /* 0x000fe2000780c0ff */
[----:B------:R-:W-:Y:S02]  /*5220*/  IMAD.MOV.U32 R0, RZ, RZ, 0x1 ;  /* 0x00000001ff007424 */ /* 0x000fe400078e00ff */
[----:B------:R-:W-:-:S10]  /*5230*/  IMAD.MOV.U32 R3, RZ, RZ, RZ ;  /* 0x000000ffff037224 */ /* 0x000fd400078e00ff */
[----:B------:R-:W-:Y:S05]  /*5240*/  @!P0 BRA `(.L_x_92) ;  /* 0x0000000c00748947 */ /* 0x000fea0003800000 */
[----:B------:R-:W0:Y:S01]  /*5250*/  LDC R0, c[0x0][0x28c] ;  /* 0x0000a300ff007b82 */ /* 0x000e220000000800 */
[----:B------:R-:W1:Y:S01]  /*5260*/  S2R R9, SR_CgaCtaId ;  /* 0x0000000000097919 */ /* 0x000e620000008800 */
[----:B------:R-:W-:Y:S01]  /*5270*/  ULDC UR5, c[0x0][0x658] ;  /* 0x0001960000057ab9 */ /* 0x000fe20000000800 */
[----:B------:R-:W-:Y:S01]  /*5280*/  UMOV UR7, 0xffffffff ;  /* 0xffffffff00077882 */ /* 0x000fe20000000000 */
[----:B------:R-:W-:Y:S01]  /*5290*/  ULDC UR6, c[0x0][0xc] ;  /* 0x0000030000067ab9 */ /* 0x000fe20000000800 */
[----:B------:R-:W-:Y:S01]  /*52a0*/  USHF.L.U32 UR9, UR7, UR5, URZ ;  /* 0x0000000507097299 */ /* 0x000fe2000800063f */
[----:B------:R-:W-:Y:S01]  /*52b0*/  IMAD.MOV.U32 R12, RZ, RZ, 0xc00 ;  /* 0x00000c00ff0c7424 */ /* 0x000fe200078e00ff */
[----:B------:R-:W-:Y:S01]  /*52c0*/  UMOV UR8, 0x1 ;  /* 0x0000000100087882 */ /* 0x000fe20000000000 */
[----:B------:R-:W-:Y:S01]  /*52d0*/  ULDC UR7, c[0x0][0x10] ;  /* 0x0000040000077ab9 */ /* 0x000fe20000000800 */
[----:B------:R-:W-:Y:S01]  /*52e0*/  USHF.L.U32 UR5, UR8, UR5, URZ ;  /* 0x0000000508057299 */ /* 0x000fe2000800063f */
[----:B------:R-:W-:Y:S01]  /*52f0*/  BSSY B0, `(.L_x_92) ;  /* 0x00000d2000007945 */ /* 0x000fe20003800000 */
[----:B------:R-:W-:Y:S01]  /*5300*/  UIMAD.WIDE.U32 UR6, UR6, UR7, URZ ;  /* 0x00000007060672a5 */ /* 0x000fe2000f8e003f */
[----:B------:R-:W-:Y:S01]  /*5310*/  IMAD.MOV.U32 R11, RZ, RZ, 0x1 ;  /* 0x00000001ff0b7424 */ /* 0x000fe200078e00ff */
[----:B------:R-:W-:Y:S01]  /*5320*/  ULDC UR8, c[0x0][0x14] ;  /* 0x0000050000087ab9 */ /* 0x000fe20000000800 */
[----:B------:R-:W-:Y:S01]  /*5330*/  LOP3.LUT R8, R19, 0x2, RZ, 0xfc, !PT ;  /* 0x0000000213087812 */ /* 0x000fe200078efcff */
[----:B------:R-:W-:-:S02]  /*5340*/  UIMAD.WIDE.U32 UR30, UR6, UR8, URZ ;  /* 0x00000008061e72a5 */ /* 0x000fc4000f8e003f */
[----:B------:R-:W-:Y:S01]  /*5350*/  UIMAD UR7, UR7, UR8, URZ ;  /* 0x00000008070772a4 */ /* 0x000fe2000f8e023f */
[----:B------:R-:W-:Y:S01]  /*5360*/  ULDC UR4, c[0x0][0x600] ;  /* 0x0001800000047ab9 */ /* 0x000fe20000000800 */
[----:B------:R-:W-:Y:S02]  /*5370*/  ULOP3.LUT UR6, URZ, UR9, URZ, 0x33, !UPT ;  /* 0x000000093f067292 */ /* 0x000fe4000f8e333f */
[----:B------:R-:W-:Y:S01]  /*5380*/  UIADD3 UR4, UR4, -0x1, URZ ;  /* 0xffffffff04047890 */ /* 0x000fe2000fffe03f */
[----:B0-----:R-:W-:Y:S01]  /*5390*/  VIADD R0, R0, 0xff ;  /* 0x000000ff00007836 */ /* 0x001fe20000000000 */
[----:B------:R-:W-:Y:S01]  /*53a0*/  UIADD3 UR7, UR31, UR7, URZ ;  /* 0x000000071f077290 */ /* 0x000fe2000fffe03f */
[----:B------:R-:W-:-:S03]  /*53b0*/  ULDC.64 UR38, c[0x0][0x198] ;  /* 0x0000660000267ab9 */ /* 0x000fc60000000a00 */
[----:B------:R-:W-:-:S04]  /*53c0*/  SHF.R.S32.HI R3, RZ, 0x1f, R0 ;  /* 0x0000001fff037819 */ /* 0x000fc80000011400 */
[----:B------:R-:W-:Y:S01]  /*53d0*/  LEA.HI R3, R3, R0, RZ, 0x8 ;  /* 0x0000000003037211 */ /* 0x000fe200078f40ff */
[----:B------:R-:W-:Y:S01]  /*53e0*/  IMAD.MOV.U32 R0, RZ, RZ, 0x1 ;  /* 0x00000001ff007424 */ /* 0x000fe200078e00ff */
[----:B-1----:R-:W-:Y:S02]  /*53f0*/  LOP3.LUT R9, R9, 0x1, RZ, 0xc0, !PT ;  /* 0x0000000109097812 */ /* 0x002fe400078ec0ff */
[----:B------:R-:W-:Y:S01]  /*5400*/  SHF.R.S32.HI R10, RZ, 0x8, R3 ;  /* 0x00000008ff0a7819 */ /* 0x000fe20000011403 */
[----:B------:R-:W-:Y:S02]  /*5410*/  IMAD.MOV.U32 R3, RZ, RZ, RZ ;  /* 0x000000ffff037224 */ /* 0x000fe400078e00ff */
[----:B------:R-:W-:Y:S02]  /*5420*/  IMAD R12, R9, R12, 0x28100 ;  /* 0x00028100090c7424 */ /* 0x000fe400078e020c */
[----:B------:R-:W-:-:S07]  /*5430*/  VIADD R13, R10, 0x1 ;  /* 0x000000010a0d7836 */ /* 0x000fce0000000000 */
.L_x_103:
[----:B------:R-:W-:-:S03]  /*5440*/  UMOV UR8, 0xffffffff ;  /* 0xffffffff00087882 */ /* 0x000fc60000000000 */
[----:B------:R-:W-:Y:S05]  /*5450*/  BRA.DIV UR8, `(.L_x_93) ;  /* 0x0000000e08fc7947 */ /* 0x000fea000b800000 */
[----:B------:R-:W-:-:S13]  /*5460*/  ELECT P6, URZ, PT ;  /* 0x00000000003f782f */ /* 0x000fda00038c0000 */
.L_x_115:
[----:B------:R-:W0:Y:S01]  /*5470*/  LDC R4, c[0x0][0x28c] ;  /* 0x0000a300ff047b82 */ /* 0x000e220000000800 */
[----:B------:R-:W-:Y:S01]  /*5480*/  BSSY B1, `(.L_x_94) ;  /* 0x0000045000017945 */ /* 0x000fe20003800000 */
[----:B0-----:R-:W-:-:S13]  /*5490*/  ISETP.LT.OR P6, PT, R4, 0x1, !P6 ;  /* 0x000000010400780c */ /* 0x001fda00077c1670 */
[----:B------:R-:W-:Y:S05]  /*54a0*/  @P6 BRA `(.L_x_95) ;  /* 0x0000000400086947 */ /* 0x000fea0003800000 */
[----:B------:R-:W-:Y:S02]  /*54b0*/  IMAD R20, R20, 0x2, R9 ;  /* 0x0000000214147824 */ /* 0x000fe400078e0209 */
[----:B------:R-:W-:Y:S02]  /*54c0*/  IMAD.SHL.U32 R21, R21, 0x80, RZ ;  /* 0x0000008015157824 */ /* 0x000fe400078e00ff */
[----:B------:R-:W-:Y:S02]  /*54d0*/  IMAD.MOV.U32 R24, RZ, RZ, RZ ;  /* 0x000000ffff187224 */ /* 0x000fe400078e00ff */
[----:B------:R-:W-:Y:S02]  /*54e0*/  IMAD.MOV.U32 R4, RZ, RZ, R13 ;  /* 0x000000ffff047224 */ /* 0x000fe400078e000d */
[----:B------:R-:W-:Y:S02]  /*54f0*/  IMAD.MOV.U32 R5, RZ, RZ, R0 ;  /* 0x000000ffff057224 */ /* 0x000fe400078e0000 */
[----:B------:R-:W-:-:S02]  /*5500*/  IMAD.MOV.U32 R7, RZ, RZ, R3 ;  /* 0x000000ffff077224 */ /* 0x000fc400078e0003 */
[----:B------:R-:W-:-:S07]  /*5510*/  IMAD R20, R20, 0x18, RZ ;  /* 0x0000001814147824 */ /* 0x000fce00078e02ff */
.L_x_98:
[----:B------:R-:W0:Y:S01]  /*5520*/  S2R R15, SR_CgaCtaId ;  /* 0x00000000000f7919 */ /* 0x000e220000008800 */
[----:B------:R-:W-:Y:S02]  /*5530*/  MOV R14, 0x400 ;  /* 0x00000400000e7802 */ /* 0x000fe40000000f00 */
[----:B------:R-:W-:Y:S02]  /*5540*/  LOP3.LUT P1, RZ, R18, 0x7f, RZ, 0xc0, !PT ;  /* 0x0000007f12ff7812 */ /* 0x000fe4000782c0ff */
[----:B0-----:R-:W-:Y:S02]  /*5550*/  LEA R22, R15, R14, 0x18 ;  /* 0x0000000e0f167211 */ /* 0x001fe400078ec0ff */
[----:B------:R-:W-:-:S09]  /*5560*/  SHF.L.U32 R14, R5, 0x1f, RZ ;  /* 0x0000001f050e7819 */ /* 0x000fd200000006ff */
[----:B------:R-:W0:Y:S01]  /*5570*/  @!P1 LDC R15, c[0x0][0x500] ;  /* 0x00014000ff0f9b82 */ /* 0x000e220000000800 */
[----:B------:R-:W-:-:S04]  /*5580*/  IMAD R23, R7, 0x8, R22 ;  /* 0x0000000807177824 */ /* 0x000fc800078e0216 */
[----:B------:R-:W1:Y:S02]  /*5590*/  SYNCS.PHASECHK.TRANS64.TRYWAIT P0, [R23+URZ+0x28], R14 ;  /* 0x0000280e170075a7 */ /* 0x000e64000800017f */
[----:B-1----:R-:W-:Y:S05]  /*55a0*/  @!P0 BRA `(.L_x_96) ;  /* 0x0000000c00c88947 */ /* 0x002fea0003800000 */
.L_x_116:
[----:B-1----:R-:W-:Y:S01]  /*55b0*/  PRMT R14, R8, 0x9910, RZ ;  /* 0x00009910080e7816 */ /* 0x002fe200000000ff */
[----:B0-----:R0:W-:Y:S03]  /*55c0*/  @!P1 SYNCS.ARRIVE.TRANS64 RZ, [R23+URZ], R15 ;  /* 0x0000000f17ff99a7 */ /* 0x0011e6000800003f */
[----:B------:R-:W-:-:S13]  /*55d0*/  ISETP.NE.AND P0, PT, R14, 0x2, PT ;  /* 0x000000020e00780c */ /* 0x000fda0003f05270 */
[----:B0-----:R-:W-:Y:S05]  /*55e0*/  @P0 BRA `(.L_x_97) ;  /* 0x0000000000040947 */ /* 0x001fea0003800000 */
[----:B------:R-:W-:Y:S01]  /*55f0*/  BPT.TRAP 0x1 ;  /* 0x000000040000795c */ /* 0x000fe20000300000 */
.L_x_97:
[----:B------:R-:W-:Y:S01]  /*5600*/  R2UR UR8, R22 ;  /* 0x00000000160872ca */ /* 0x000fe200000e0000 */
[C---:B------:R-:W-:Y:S01]  /*5610*/  IMAD R14, R7.reuse, 0x3000, R12 ;  /* 0x00003000070e7824 */ /* 0x040fe200078e020c */
[----:B------:R-:W-:Y:S01]  /*5620*/  R2UR UR26, R24 ;  /* 0x00000000181a72ca */ /* 0x000fe200000e0000 */
[----:B------:R-:W-:Y:S01]  /*5630*/  IMAD R22, R7, 0x8000, R22 ;  /* 0x0000800007167824 */ /* 0x000fe200078e0216 */
[----:B------:R-:W-:Y:S01]  /*5640*/  R2UR UR25, R23 ;  /* 0x00000000171972ca */ /* 0x000fe200000e0000 */
[----:B------:R-:W-:Y:S01]  /*5650*/  VIADD R4, R4, 0xffffffff ;  /* 0xffffffff04047836 */ /* 0x000fe20000000000 */
[----:B------:R-:W-:Y:S01]  /*5660*/  R2UR UR32, R14 ;  /* 0x000000000e2072ca */ /* 0x000fe200000e0000 */
[----:B------:R-:W-:Y:S01]  /*5670*/  UIADD3 UR14, UP0, UR38, 0xf0, URZ ;  /* 0x000000f0260e7890 */ /* 0x000fe2000ff1e03f */
[----:B------:R-:W-:Y:S01]  /*5680*/  R2UR UR16, R22 ;  /* 0x00000000161072ca */ /* 0x000fe200000e0000 */
[----:B------:R-:W-:Y:S01]  /*5690*/  UIADD3 UR40, UP1, UR38, 0x1f0, URZ ;  /* 0x000001f026287890 */ /* 0x000fe2000ff3e03f */
[----:B------:R-:W-:Y:S01]  /*56a0*/  R2UR UR28, R6 ;  /* 0x00000000061c72ca */ /* 0x000fe200000e0000 */
[----:B------:R-:W-:Y:S01]  /*56b0*/  UIADD3.X UR15, URZ, UR39, URZ, UP0, !UPT ;  /* 0x000000273f0f7290 */ /* 0x000fe200087fe43f */
[----:B------:R-:W-:Y:S01]  /*56c0*/  R2UR UR27, R21 ;  /* 0x00000000151b72ca */ /* 0x000fe200000e0000 */
[----:B------:R-:W-:Y:S01]  /*56d0*/  UIADD3.X UR41, URZ, UR39, URZ, UP1, !UPT ;  /* 0x000000273f297290 */ /* 0x000fe20008ffe43f */
[----:B------:R-:W-:Y:S01]  /*56e0*/  R2UR UR35, R20 ;  /* 0x00000000142372ca */ /* 0x000fe200000e0000 */
[----:B------:R-:W-:Y:S01]  /*56f0*/  UIADD3 UR18, UR26, 0x80, URZ ;  /* 0x000000801a127890 */ /* 0x000fe2000fffe03f */
[----:B------:R-:W-:Y:S01]  /*5700*/  ISETP.GT.AND P1, PT, R4, 0x1, PT ;  /* 0x000000010400780c */ /* 0x000fe20003f24270 */
[----:B------:R-:W-:Y:S01]  /*5710*/  VIADD R7, R7, 0x1 ;  /* 0x0000000107077836 */ /* 0x000fe20000000000 */
[----:B------:R-:W-:Y:S01]  /*5720*/  UMOV UR22, 0x0 ;  /* 0x0000000000167882 */ /* 0x000fe20000000000 */
[----:B------:R-:W-:Y:S01]  /*5730*/  UIADD3 UR32, UR8, UR32, URZ ;  /* 0x0000002008207290 */ /* 0x000fe2000fffe03f */
[----:B------:R-:W-:Y:S01]  /*5740*/  VIADD R24, R24, 0x100 ;  /* 0x0000010018187836 */ /* 0x000fe20000000000 */
[----:B------:R-:W-:Y:S01]  /*5750*/  UIADD3 UR24, UR16, 0x100, URZ ;  /* 0x0000010010187890 */ /* 0x000fe2000fffe03f */
[----:B------:R-:W-:Y:S01]  /*5760*/  ISETP.NE.AND P0, PT, R7, 0x5, PT ;  /* 0x000000050700780c */ /* 0x000fe20003f05270 */
[----:B------:R-:W-:-:S02]  /*5770*/  UIADD3 UR16, UR16, 0x4100, URZ ;  /* 0x0000410010107890 */ /* 0x000fc4000fffe03f */
[----:B------:R-:W-:Y:S01]  /*5780*/  UIADD3 UR8, UR32, 0x1800, URZ ;  /* 0x0000180020087890 */ /* 0x000fe2000fffe03f */
[----:B------:R-:W-:Y:S01]  /*5790*/  SEL R14, RZ, 0x1, P0 ;  /* 0x00000001ff0e7807 */ /* 0x000fe20000000000 */
[----:B------:R-:W-:Y:S01]  /*57a0*/  UMOV UR23, 0x10000000 ;  /* 0x1000000000177882 */ /* 0x000fe20000000000 */
[----:B------:R-:W-:Y:S01]  /*57b0*/  UMOV UR17, UR25 ;  /* 0x0000001900117c82 */ /* 0x000fe20008000000 */
[----:B------:R-:W-:Y:S01]  /*57c0*/  UMOV UR20, UR28 ;  /* 0x0000001c00147c82 */ /* 0x000fe20008000000 */
[----:B------:R-:W-:Y:S01]  /*57d0*/  UMOV UR19, UR27 ;  /* 0x0000001b00137c82 */ /* 0x000fe20008000000 */
[----:B------:R-:W-:Y:S01]  /*57e0*/  UMOV UR13, 0x30000 ;  /* 0x00030000000d7882 */ /* 0x000fe20000000000 */
[----:B------:R-:W-:Y:S01]  /*57f0*/  UMOV UR33, UR25 ;  /* 0x0000001900217c82 */ /* 0x000fe20008000000 */
[----:B------:R-:W-:Y:S01]  /*5800*/  UMOV UR34, UR26 ;  /* 0x0000001a00227c82 */ /* 0x000fe20008000000 */
[----:B------:R-:W-:Y:S01]  /*5810*/  UMOV UR36, UR28 ;  /* 0x0000001c00247c82 */ /* 0x000fe20008000000 */
[----:B------:R0:W-:Y:S01]  /*5820*/  UTMALDG.3D [UR24], [UR14], desc[UR22] ;  /* 0x000016180e0075b4 */ /* 0x0001e20008011000 */
[----:B------:R-:W-:Y:S01]  /*5830*/  UMOV UR9, UR25 ;  /* 0x0000001900097c82 */ /* 0x000fe20008000000 */
[----:B------:R-:W-:Y:S01]  /*5840*/  UMOV UR12, UR28 ;  /* 0x0000001c000c7c82 */ /* 0x000fe20008000000 */
[----:B------:R-:W-:Y:S01]  /*5850*/  UMOV UR11, UR35 ;  /* 0x00000023000b7c82 */ /* 0x000fe20008000000 */
[----:B------:R-:W-:Y:S01]  /*5860*/  UMOV UR10, UR18 ;  /* 0x00000012000a7c82 */ /* 0x000fe20008000000 */
[----:B------:R-:W-:-:S02]  /*5870*/  LOP3.LUT R5, R5, R14, RZ, 0x3c, !PT ;  /* 0x0000000e05057212 */ /* 0x000fc400078e3cff */
[----:B------:R-:W-:Y:S01]  /*5880*/  SEL R7, R7, RZ, P0 ;  /* 0x000000ff07077207 */ /* 0x000fe20000000000 */
[----:B------:R0:W-:Y:S01]  /*5890*/  UTMALDG.3D [UR16], [UR14], desc[UR22] ;  /* 0x000016100e0075b4 */ /* 0x0001e20008011000 */
[----:B------:R0:W-:Y:S01]  /*58a0*/  UTMALDG.3D.MULTICAST [UR32], [UR40], UR13, desc[UR22] ;  /* 0x00001620280073b4 */ /* 0x0001e2000801180d */
[----:B------:R0:W-:Y:S02]  /*58b0*/  UTMALDG.3D.MULTICAST [UR8], [UR40], UR13, desc[UR22] ;  /* 0x00001608280073b4 */ /* 0x0001e4000801180d */
[----:B0-----:R-:W-:Y:S05]  /*58c0*/  @P1 BRA `(.L_x_98) ;  /* 0xfffffffc00141947 */ /* 0x001fea000383ffff */
.L_x_95:
[----:B------:R-:W-:Y:S05]  /*58d0*/  BSYNC B1 ;  /* 0x0000000000017941 */ /* 0x000fea0003800000 */
.L_x_94:
[----:B------:R-:W-:Y:S01]  /*58e0*/  LOP3.LUT P1, RZ, R11, 0xff, RZ, 0xc0, !PT ;  /* 0x000000ff0bff7812 */ /* 0x000fe2000782c0ff */
[C---:B------:R-:W-:Y:S01]  /*58f0*/  IMAD.IADD R6, R10.reuse, 0x1, R3 ;  /* 0x000000010a067824 */ /* 0x040fe200078e0203 */
[----:B------:R-:W-:Y:S01]  /*5900*/  ULDC.64 UR8, c[0x0][0x650] ;  /* 0x0001940000087ab9 */ /* 0x000fe20000000a00 */
[----:B------:R-:W-:Y:S01]  /*5910*/  ISETP.GE.U32.AND P2, PT, R10, 0x5, PT ;  /* 0x000000050a00780c */ /* 0x000fe20003f46070 */
[----:B------:R-:W-:Y:S01]  /*5920*/  BSSY B1, `(.L_x_99) ;  /* 0x000006c000017945 */ /* 0x000fe20003800000 */
[----:B------:R-:W-:Y:S01]  /*5930*/  IMAD.MOV.U32 R21, RZ, RZ, -0x1 ;  /* 0xffffffffff157424 */ /* 0x000fe200078e00ff */
[----:B------:R-:W-:Y:S01]  /*5940*/  ISETP.GT.U32.AND P0, PT, R6, 0x4, PT ;  /* 0x000000040600780c */ /* 0x000fe20003f04070 */
[----:B------:R-:W-:Y:S01]  /*5950*/  IMAD.MOV.U32 R20, RZ, RZ, -0x1 ;  /* 0xffffffffff147424 */ /* 0x000fe200078e00ff */
[----:B------:R-:W-:Y:S02]  /*5960*/  PRMT R11, RZ, 0x7610, R11 ;  /* 0x00007610ff0b7816 */ /* 0x000fe4000000000b */
[----:B------:R-:W-:-:S03]  /*5970*/  ISETP.LT.U32.AND P0, PT, R10, 0x5, P0 ;  /* 0x000000050a00780c */ /* 0x000fc60000701070 */
[----:B------:R-:W0:Y:S01]  /*5980*/  @P1 S2R R5, SR_CgaCtaId ;  /* 0x0000000000051919 */ /* 0x000e220000008800 */
[----:B------:R-:W-:-:S04]  /*5990*/  @P1 MOV R4, 0x400 ;  /* 0x0000040000041802 */ /* 0x000fc80000000f00 */
[----:B0-----:R-:W-:Y:S01]  /*59a0*/  @P1 LEA R3, R5, R4, 0x18 ;  /* 0x0000000405031211 */ /* 0x001fe200078ec0ff */
[----:B------:R-:W-:-:S03]  /*59b0*/  IMAD.WIDE.U32 R4, R6, -0x33333333, RZ ;  /* 0xcccccccd06047825 */ /* 0x000fc600078e00ff */
[----:B------:R0:W-:Y:S01]  /*59c0*/  @P1 SYNCS.ARRIVE.TRANS64.A1T0 RZ, [R3+URZ+0x68], RZ ;  /* 0x000068ff03ff19a7 */ /* 0x0001e2000810003f */
[----:B------:R-:W-:Y:S02]  /*59d0*/  IADD3 R16, P1, R16, UR30, RZ ;  /* 0x0000001e10107c10 */ /* 0x000fe4000ff3e0ff */
[----:B------:R-:W-:Y:S02]  /*59e0*/  SHF.R.U32.HI R5, RZ, 0x2, R5 ;  /* 0x00000002ff057819 */ /* 0x000fe40000011605 */
[----:B------:R-:W-:Y:S02]  /*59f0*/  IADD3.X R17, R17, UR7, RZ, P1, !PT ;  /* 0x0000000711117c10 */ /* 0x000fe40008ffe4ff */
[----:B------:R-:W-:Y:S02]  /*5a00*/  PRMT R4, RZ, 0x7610, R4 ;  /* 0x00007610ff047816 */ /* 0x000fe40000000004 */
[----:B0-----:R-:W-:Y:S02]  /*5a10*/  SEL R3, RZ, 0x1, !P0 ;  /* 0x00000001ff037807 */ /* 0x001fe40004000000 */
[----:B------:R-:W-:-:S02]  /*5a20*/  ISETP.GE.U32.AND P0, PT, R16, UR8, PT ;  /* 0x0000000810007c0c */ /* 0x000fc4000bf06070 */
[----:B------:R-:W-:Y:S01]  /*5a30*/  LOP3.LUT R0, R0, R3, RZ, 0x3c, !PT ;  /* 0x0000000300007212 */ /* 0x000fe200078e3cff */
[----:B------:R-:W-:Y:S01]  /*5a40*/  IMAD R3, R5, -0x5, R6 ;  /* 0xfffffffb05037824 */ /* 0x000fe200078e0206 */
[----:B------:R-:W-:Y:S01]  /*5a50*/  ISETP.GE.U32.AND.EX P0, PT, R17, UR9, PT, P0 ;  /* 0x0000000911007c0c */ /* 0x000fe2000bf06100 */
[----:B------:R-:W-:Y:S01]  /*5a60*/  IMAD.MOV.U32 R6, RZ, RZ, -0x1 ;  /* 0xffffffffff067424 */ /* 0x000fe200078e00ff */
[----:B------:R-:W-:-:S11]  /*5a70*/  @P2 LOP3.LUT R0, R0, 0x1, R5, 0x78, !PT ;  /* 0x0000000100002812 */ /* 0x000fd600078e7805 */
[----:B------:R-:W-:Y:S05]  /*5a80*/  @P0 BRA `(.L_x_100) ;  /* 0x0000000400540947 */ /* 0x000fea0003800000 */
[----:B------:R-:W0:Y:S01]  /*5a90*/  S2R R15, SR_CTAID.X ;  /* 0x00000000000f7919 */ /* 0x000e220000002500 */
[----:B------:R-:W-:Y:S01]  /*5aa0*/  ULDC.64 UR8, c[0x0][0x628] ;  /* 0x00018a0000087ab9 */ /* 0x000fe20000000a00 */
[----:B------:R-:W-:Y:S01]  /*5ab0*/  ULDC UR11, c[0x0][0x630] ;  /* 0x00018c00000b7ab9 */ /* 0x000fe20000000800 */
[----:B------:R-:W-:Y:S01]  /*5ac0*/  ISETP.NE.U32.AND P0, PT, RZ, UR8, PT ;  /* 0x00000008ff007c0c */ /* 0x000fe2000bf05070 */
[----:B------:R-:W1:Y:S01]  /*5ad0*/  S2R R20, SR_CTAID.Y ;  /* 0x0000000000147919 */ /* 0x000e620000002600 */
[----:B------:R-:W-:Y:S01]  /*5ae0*/  ULDC UR12, c[0x0][0x150] ;  /* 0x00005400000c7ab9 */ /* 0x000fe20000000800 */
[----:B------:R-:W-:Y:S01]  /*5af0*/  IMAD.MOV.U32 R4, RZ, RZ, R16 ;  /* 0x000000ffff047224 */ /* 0x000fe200078e0010 */
[----:B------:R-:W-:Y:S01]  /*5b00*/  ISETP.NE.AND.EX P0, PT, RZ, UR9, PT, P0 ;  /* 0x00000009ff007c0c */ /* 0x000fe2000bf05300 */
[----:B------:R-:W-:Y:S01]  /*5b10*/  IMAD.MOV.U32 R5, RZ, RZ, R17 ;  /* 0x000000ffff057224 */ /* 0x000fe200078e0011 */
[----:B0-----:R-:W-:-:S11]  /*5b20*/  I2FP.F32.U32 R22, R15 ;  /* 0x0000000f00167245 */ /* 0x001fd60000201000 */
[----:B------:R-:W-:Y:S05]  /*5b30*/  @!P0 BRA `(.L_x_101) ;  /* 0x0000000000288947 */ /* 0x000fea0003800000 */
[----:B------:R-:W-:Y:S02]  /*5b40*/  ULDC UR10, c[0x0][0x634] ;  /* 0x00018d00000a7ab9 */ /* 0x000fe40000000800 */
[----:B------:R-:W-:-:S05]  /*5b50*/  IADD3 R5, P0, R16, UR10, RZ ;  /* 0x0000000a10057c10 */ /* 0x000fca000ff1e0ff */
[----:B------:R-:W-:-:S04]  /*5b60*/  IMAD.X R21, RZ, RZ, R17, P0 ;  /* 0x000000ffff157224 */ /* 0x000fc800000e0611 */
[----:B------:R-:W-:-:S04]  /*5b70*/  IMAD.WIDE.U32 R6, R21, UR8, RZ ;  /* 0x0000000815067c25 */ /* 0x000fc8000f8e00ff */
[----:B------:R-:W-:-:S04]  /*5b80*/  IMAD.WIDE.U32 R6, P0, R5, UR9, R6 ;  /* 0x0000000905067c25 */ /* 0x000fc8000f800006 */
[----:B------:R-:W-:-:S04]  /*5b90*/  IMAD.WIDE.U32 R4, R5, UR8, RZ ;  /* 0x0000000805047c25 */ /* 0x000fc8000f8e00ff */
[----:B------:R-:W-:Y:S01]  /*5ba0*/  IMAD.MOV.U32 R4, RZ, RZ, R7 ;  /* 0x000000ffff047224 */ /* 0x000fe200078e0007 */
[----:B------:R-:W-:Y:S01]  /*5bb0*/  IADD3 RZ, P1, R5, R6, RZ ;  /* 0x0000000605ff7210 */ /* 0x000fe20007f3e0ff */
[----:B------:R-:W-:-:S04]  /*5bc0*/  IMAD.X R5, RZ, RZ, RZ, P0 ;  /* 0x000000ffff057224 */ /* 0x000fc800000e06ff */
[----:B------:R-:W-:-:S08]  /*5bd0*/  IMAD.WIDE.U32.X R4, R21, UR9, R4, P1 ;  /* 0x0000000915047c25 */ /* 0x000fd000088e0404 */
.L_x_101:
[--C-:B------:R-:W-:Y:S01]  /*5be0*/  SHF.R.U64 R14, R4, UR11, R5.reuse ;  /* 0x0000000b040e7c19 */ /* 0x100fe20008001205 */
[----:B------:R-:W-:Y:S01]  /*5bf0*/  FMUL R22, R22, UR12 ;  /* 0x0000000c16167c20 */ /* 0x000fe20008400000 */
[----:B------:R-:W-:Y:S01]  /*5c00*/  SHF.R.U32.HI R4, RZ, UR11, R5 ;  /* 0x0000000bff047c19 */ /* 0x000fe20008011605 */
[----:B------:R-:W0:Y:S01]  /*5c10*/  LDC R6, c[0x0][0x144] ;  /* 0x00005100ff067b82 */ /* 0x000e220000000800 */
[----:B------:R-:W-:Y:S01]  /*5c20*/  IADD3 R5, P0, RZ, -R14, RZ ;  /* 0x8000000eff057210 */ /* 0x000fe20007f1e0ff */
[----:B------:R-:W-:Y:S01]  /*5c30*/  ULDC UR10, c[0x0][0x154] ;  /* 0x00005500000a7ab9 */ /* 0x000fe20000000800 */
[----:B-1----:R-:W-:Y:S01]  /*5c40*/  I2FP.F32.U32 R7, R20 ;  /* 0x0000001400077245 */ /* 0x002fe20000201000 */
[----:B------:R-:W1:Y:S01]  /*5c50*/  F2I.U32.TRUNC.NTZ R22, R22 ;  /* 0x0000001600167305 */ /* 0x000e62000020f000 */
[----:B------:R-:W-:Y:S01]  /*5c60*/  ULDC.64 UR8, c[0x0][0x620] ;  /* 0x0001880000087ab9 */ /* 0x000fe20000000a00 */
[----:B------:R-:W-:Y:S01]  /*5c70*/  IMAD.X R4, RZ, RZ, ~R4, P0 ;  /* 0x000000ffff047224 */ /* 0x000fe200000e0e04 */
[----:B------:R-:W-:Y:S01]  /*5c80*/  ISETP.NE.AND P2, PT, R2, 0x1, PT ;  /* 0x000000010200780c */ /* 0x000fe20003f45270 */
[----:B------:R-:W-:Y:S01]  /*5c90*/  FMUL R23, R7, UR10 ;  /* 0x0000000a07177c20 */ /* 0x000fe20008400000 */
[----:B------:R-:W2:Y:S01]  /*5ca0*/  LDC R25, c[0x0][0x148] ;  /* 0x00005200ff197b82 */ /* 0x000ea20000000800 */
[----:B------:R-:W-:Y:S01]  /*5cb0*/  IMAD R4, R4, UR8, RZ ;  /* 0x0000000804047c24 */ /* 0x000fe2000f8e02ff */
[----:B------:R-:W-:-:S02]  /*5cc0*/  ULDC.64 UR10, c[0x0][0x640] ;  /* 0x00019000000a7ab9 */ /* 0x000fc40000000a00 */
[----:B------:R-:W-:Y:S01]  /*5cd0*/  ISETP.NE.U32.AND P0, PT, RZ, UR10, PT ;  /* 0x0000000aff007c0c */ /* 0x000fe2000bf05070 */
[----:B------:R-:W3:Y:S01]  /*5ce0*/  F2I.U32.TRUNC.NTZ R23, R23 ;  /* 0x0000001700177305 */ /* 0x000ee2000020f000 */
[C---:B------:R-:W-:Y:S02]  /*5cf0*/  IMAD R7, R5.reuse, UR9, R4 ;  /* 0x0000000905077c24 */ /* 0x040fe4000f8e0204 */
[----:B------:R-:W-:Y:S01]  /*5d00*/  IMAD.WIDE.U32 R4, R5, UR8, R16 ;  /* 0x0000000805047c25 */ /* 0x000fe2000f8e0010 */
[----:B------:R-:W-:Y:S01]  /*5d10*/  ULDC UR8, c[0x0][0x618] ;  /* 0x0001860000087ab9 */ /* 0x000fe20000000800 */
[----:B------:R-:W-:Y:S02]  /*5d20*/  ISETP.NE.AND.EX P0, PT, RZ, UR11, PT, P0 ;  /* 0x0000000bff007c0c */ /* 0x000fe4000bf05300 */
[----:B------:R-:W-:Y:S02]  /*5d30*/  IMAD.IADD R5, R5, 0x1, R7 ;  /* 0x0000000105057824 */ /* 0x000fe400078e0207 */
[----:B-1----:R-:W-:-:S03]  /*5d40*/  IMAD.MOV R22, RZ, RZ, -R22 ;  /* 0x000000ffff167224 */ /* 0x002fc600078e0a16 */
[----:B------:R-:W-:Y:S01]  /*5d50*/  SHF.R.U64 R21, R4, UR8, R5 ;  /* 0x0000000804157c19 */ /* 0x000fe20008001205 */
[----:B0-----:R-:W-:Y:S01]  /*5d60*/  IMAD R15, R6, R22, R15 ;  /* 0x00000016060f7224 */ /* 0x001fe200078e020f */
[----:B------:R-:W-:Y:S01]  /*5d70*/  SHF.R.U32.HI R4, RZ, UR8, R5 ;  /* 0x00000008ff047c19 */ /* 0x000fe20008011605 */
[----:B------:R-:W-:Y:S01]  /*5d80*/  ULDC UR8, c[0x0][0x608] ;  /* 0x0001820000087ab9 */ /* 0x000fe20000000800 */
[----:B---3--:R-:W-:Y:S02]  /*5d90*/  IMAD.MOV R6, RZ, RZ, -R23 ;  /* 0x000000ffff067224 */ /* 0x008fe400078e0a17 */
[--C-:B------:R-:W-:Y:S02]  /*5da0*/  SHF.R.U64 R22, R21, UR8, R4.reuse ;  /* 0x0000000815167c19 */ /* 0x100fe40008001204 */
[----:B------:R-:W-:Y:S01]  /*5db0*/  SHF.R.U32.HI R5, RZ, UR8, R4 ;  /* 0x00000008ff057c19 */ /* 0x000fe20008011604 */
[----:B------:R-:W-:Y:S01]  /*5dc0*/  ULDC UR8, c[0x0][0x658] ;  /* 0x0001960000087ab9 */ /* 0x000fe20000000800 */
[----:B--2---:R-:W-:-:S02]  /*5dd0*/  @P2 IMAD R15, R25, R6, R20 ;  /* 0x00000006190f2224 */ /* 0x004fc400078e0214 */
[--C-:B------:R-:W-:Y:S02]  /*5de0*/  SHF.R.U64 R20, R22, UR8, R5.reuse ;  /* 0x0000000816147c19 */ /* 0x100fe40008001205 */
[----:B------:R-:W-:-:S03]  /*5df0*/  SHF.R.U32.HI R23, RZ, UR8, R5 ;  /* 0x00000008ff177c19 */ /* 0x000fc60008011605 */
[----:B------:R-:W-:Y:S02]  /*5e00*/  IMAD.MOV.U32 R6, RZ, RZ, R20 ;  /* 0x000000ffff067224 */ /* 0x000fe400078e0014 */
[----:B------:R-:W-:Y:S01]  /*5e10*/  IMAD.MOV.U32 R5, RZ, RZ, R23 ;  /* 0x000000ffff057224 */ /* 0x000fe200078e0017 */
[----:B------:R-:W-:Y:S06]  /*5e20*/  @!P0 BRA `(.L_x_102) ;  /* 0x00000000002c8947 */ /* 0x000fec0003800000 */
        /* <DEDUP_REMOVED lines=9> */
[----:B------:R-:W-:-:S04]  /*5ec0*/  IMAD.WIDE.U32.X R4, R23, UR11, R4, P1 ;  /* 0x0000000b17047c25 */ /* 0x000fc800088e0404 */
[----:B------:R-:W-:-:S07]  /*5ed0*/  IMAD.MOV.U32 R6, RZ, RZ, R4 ;  /* 0x000000ffff067224 */ /* 0x000fce00078e0004 */
.L_x_102:
[----:B------:R-:W-:Y:S01]  /*5ee0*/  ULDC UR8, c[0x0][0x648] ;  /* 0x0001920000087ab9 */ /* 0x000fe20000000800 */
[----:B------:R-:W-:Y:S01]  /*5ef0*/  LOP3.LUT R4, R22, UR6, RZ, 0xc0, !PT ;  /* 0x0000000616047c12 */ /* 0x000fe2000f8ec0ff */
[----:B------:R-:W-:Y:S01]  /*5f00*/  ULDC UR9, c[0x0][0x610] ;  /* 0x0001840000097ab9 */ /* 0x000fe20000000800 */
[----:B------:R-:W-:Y:S01]  /*5f10*/  SHF.R.U64 R5, R6, UR8, R5 ;  /* 0x0000000806057c19 */ /* 0x000fe20008001205 */
[----:B------:R-:W-:Y:S01]  /*5f20*/  ULDC UR8, c[0x0][0x638] ;  /* 0x00018e0000087ab9 */ /* 0x000fe20000000800 */
[----:B------:R-:W-:-:S03]  /*5f30*/  LOP3.LUT R21, R21, UR4, RZ, 0xc0, !PT ;  /* 0x0000000415157c12 */ /* 0x000fc6000f8ec0ff */
[----:B------:R-:W-:Y:S02]  /*5f40*/  IMAD.MOV R7, RZ, RZ, -R5 ;  /* 0x000000ffff077224 */ /* 0x000fe400078e0a05 */
[----:B------:R-:W-:Y:S02]  /*5f50*/  IMAD R4, R5, UR5, R4 ;  /* 0x0000000505047c24 */ /* 0x000fe4000f8e0204 */
[----:B------:R-:W-:Y:S01]  /*5f60*/  IMAD R20, R7, UR8, R20 ;  /* 0x0000000807147c24 */ /* 0x000fe2000f8e0214 */
[----:B------:R-:W-:Y:S01]  /*5f70*/  ULDC UR8, c[0x0][0x600] ;  /* 0x0001800000087ab9 */ /* 0x000fe20000000800 */
[----:B------:R-:W-:Y:S02]  /*5f80*/  IMAD R15, R4, UR9, R15 ;  /* 0x00000009040f7c24 */ /* 0x000fe4000f8e020f */
[----:B------:R-:W-:Y:S02]  /*5f90*/  IMAD R6, R20, UR8, R21 ;  /* 0x0000000814067c24 */ /* 0x000fe4000f8e0215 */
[----:B------:R-:W-:-:S03]  /*5fa0*/  IMAD.MOV.U32 R4, RZ, RZ, 0x1 ;  /* 0x00000001ff047424 */ /* 0x000fc600078e00ff */
[----:B------:R-:W-:Y:S02]  /*5fb0*/  SEL R20, R6, R15, !P2 ;  /* 0x0000000f06147207 */ /* 0x000fe40005000000 */
[----:B------:R-:W-:Y:S01]  /*5fc0*/  SEL R21, R15, R6, !P2 ;  /* 0x000000060f157207 */ /* 0x000fe20005000000 */
[----:B------:R-:W-:-:S07]  /*5fd0*/  IMAD.MOV.U32 R6, RZ, RZ, R14 ;  /* 0x000000ffff067224 */ /* 0x000fce00078e000e */
.L_x_100:
[----:B------:R-:W-:Y:S05]  /*5fe0*/  BSYNC B1 ;  /* 0x0000000000017941 */ /* 0x000fea0003800000 */
.L_x_99:
[----:B------:R-:W-:-:S13]  /*5ff0*/  LOP3.LUT P0, RZ, R4, 0xff, RZ, 0xc0, !PT ;  /* 0x000000ff04ff7812 */ /* 0x000fda000780c0ff */
[----:B------:R-:W-:Y:S05]  /*6000*/  @P0 BRA `(.L_x_103) ;  /* 0xfffffff4000c0947 */ /* 0x000fea000383ffff */
[----:B------:R-:W-:Y:S05]  /*6010*/  BSYNC B0 ;  /* 0x0000000000007941 */ /* 0x000fea0003800000 */
.L_x_92:
[----:B------:R-:W-:-:S03]  /*6020*/  UMOV UR8, 0xffffffff ;  /* 0xffffffff00087882 */ /* 0x000fc60000000000 */
[----:B------:R-:W-:Y:S05]  /*6030*/  BRA.DIV UR8, `(.L_x_104) ;  /* 0x0000000608387947 */ /* 0x000fea000b800000 */
[----:B------:R-:W-:-:S13]  /*6040*/  ELECT P6, URZ, PT ;  /* 0x00000000003f782f */ /* 0x000fda00038c0000 */
.L_x_119:
[----:B------:R-:W-:Y:S04]  /*6050*/  BSSY B0, `(.L_x_105) ;  /* 0x0000034000007945 */ /* 0x000fe80003800000 */
[----:B------:R-:W-:Y:S05]  /*6060*/  @!P6 BRA `(.L_x_106) ;  /* 0x0000000000c8e947 */ /* 0x000fea0003800000 */
[----:B------:R-:W-:-:S04]  /*6070*/  LOP3.LUT R19, R19, 0x2, RZ, 0xfc, !PT ;  /* 0x0000000213137812 */ /* 0x000fc800078efcff */
[----:B------:R-:W-:-:S13]  /*6080*/  ISETP.NE.AND P0, PT, R19, 0x3, PT ;  /* 0x000000031300780c */ /* 0x000fda0003f05270 */
[----:B------:R-:W-:Y:S05]  /*6090*/  @!P0 BRA `(.L_x_107) ;  /* 0x0000000000048947 */ /* 0x000fea0003800000 */
[----:B------:R-:W-:Y:S01]  /*60a0*/  BPT.TRAP 0x1 ;  /* 0x000000040000795c */ /* 0x000fe20000300000 */
.L_x_107:
[----:B------:R-:W0:Y:S01]  /*60b0*/  S2R R5, SR_CgaCtaId ;  /* 0x0000000000057919 */ /* 0x000e220000008800 */
[----:B------:R-:W-:Y:S02]  /*60c0*/  MOV R2, 0x400 ;  /* 0x0000040000027802 */ /* 0x000fe40000000f00 */
[----:B------:R-:W-:Y:S02]  /*60d0*/  SHF.L.U32 R4, R0, 0x1f, RZ ;  /* 0x0000001f00047819 */ /* 0x000fe400000006ff */
[----:B0-----:R-:W-:-:S05]  /*60e0*/  LEA R2, R5, R2, 0x18 ;  /* 0x0000000205027211 */ /* 0x001fca00078ec0ff */
[----:B------:R-:W-:-:S04]  /*60f0*/  VIADD R2, R2, 0x28 ;  /* 0x0000002802027836 */ /* 0x000fc80000000000 */
[C---:B------:R-:W-:Y:S02]  /*6100*/  IMAD R7, R3.reuse, 0x8, R2 ;  /* 0x0000000803077824 */ /* 0x040fe400078e0202 */
[----:B------:R-:W-:Y:S02]  /*6110*/  VIADD R3, R3, 0x1 ;  /* 0x0000000103037836 */ /* 0x000fe40000000000 */
[----:B------:R-:W0:Y:S03]  /*6120*/  SYNCS.PHASECHK.TRANS64.TRYWAIT P0, [R7+URZ], R4 ;  /* 0x00000004070075a7 */ /* 0x000e26000800017f */
[----:B------:R-:W-:-:S04]  /*6130*/  ISETP.NE.AND P1, PT, R3, 0x5, PT ;  /* 0x000000050300780c */ /* 0x000fc80003f25270 */
[----:B------:R-:W-:Y:S02]  /*6140*/  SEL R5, RZ, 0x1, P1 ;  /* 0x00000001ff057807 */ /* 0x000fe40000800000 */
[----:B------:R-:W-:Y:S02]  /*6150*/  SEL R3, R3, RZ, P1 ;  /* 0x000000ff03037207 */ /* 0x000fe40000800000 */
[----:B------:R-:W-:-:S03]  /*6160*/  LOP3.LUT R6, R0, R5, RZ, 0x3c, !PT ;  /* 0x0000000500067212 */ /* 0x000fc600078e3cff */
[----:B------:R-:W-:Y:S01]  /*6170*/  IMAD R8, R3, 0x8, R2 ;  /* 0x0000000803087824 */ /* 0x000fe200078e0202 */
[----:B------:R-:W-:Y:S01]  /*6180*/  SHF.L.U32 R5, R6, 0x1f, RZ ;  /* 0x0000001f06057819 */ /* 0x000fe200000006ff */
[----:B0-----:R-:W-:Y:S06]  /*6190*/  @!P0 BRA `(.L_x_108) ;  /* 0x0000000400008947 */ /* 0x001fec0003800000 */
.L_x_120:
[----:B------:R-:W1:Y:S01]  /*61a0*/  SYNCS.PHASECHK.TRANS64.TRYWAIT P0, [R8+URZ], R5 ;  /* 0x00000005080075a7 */ /* 0x000e62000800017f */
[----:B------:R-:W-:-:S05]  /*61b0*/  VIADD R0, R3, 0x1 ;  /* 0x0000000103007836 */ /* 0x000fca0000000000 */
[----:B------:R-:W-:-:S04]  /*61c0*/  ISETP.NE.AND P1, PT, R0, 0x5, PT ;  /* 0x000000050000780c */ /* 0x000fc80003f25270 */
[----:B------:R-:W-:Y:S02]  /*61d0*/  SEL R3, RZ, 0x1, P1 ;  /* 0x00000001ff037807 */ /* 0x000fe40000800000 */
[----:B0-----:R-:W-:Y:S02]  /*61e0*/  SEL R7, R0, RZ, P1 ;  /* 0x000000ff00077207 */ /* 0x001fe40000800000 */
[----:B------:R-:W-:-:S03]  /*61f0*/  LOP3.LUT R6, R6, R3, RZ, 0x3c, !PT ;  /* 0x0000000306067212 */ /* 0x000fc600078e3cff */
[----:B------:R-:W-:Y:S01]  /*6200*/  IMAD R9, R7, 0x8, R2 ;  /* 0x0000000807097824 */ /* 0x000fe200078e0202 */
[----:B------:R-:W-:Y:S01]  /*6210*/  SHF.L.U32 R4, R6, 0x1f, RZ ;  /* 0x0000001f06047819 */ /* 0x000fe200000006ff */
[----:B-1----:R-:W-:Y:S06]  /*6220*/  @!P0 BRA `(.L_x_109) ;  /* 0x0000000000f08947 */ /* 0x002fec0003800000 */
.L_x_121:
[----:B------:R-:W1:Y:S01]  /*6230*/  SYNCS.PHASECHK.TRANS64.TRYWAIT P0, [R9+URZ], R4 ;  /* 0x00000004090075a7 */ /* 0x000e62000800017f */
[----:B------:R-:W-:-:S05]  /*6240*/  VIADD R0, R7, 0x1 ;  /* 0x0000000107007836 */ /* 0x000fca0000000000 */
[----:B------:R-:W-:-:S04]  /*6250*/  ISETP.NE.AND P1, PT, R0, 0x5, PT ;  /* 0x000000050000780c */ /* 0x000fc80003f25270 */
[----:B------:R-:W-:Y:S02]  /*6260*/  SEL R3, RZ, 0x1, P1 ;  /* 0x00000001ff037807 */ /* 0x000fe40000800000 */
[----:B------:R-:W-:Y:S02]  /*6270*/  SEL R7, R0, RZ, P1 ;  /* 0x000000ff00077207 */ /* 0x000fe40000800000 */
[----:B------:R-:W-:-:S03]  /*6280*/  LOP3.LUT R11, R6, R3, RZ, 0x3c, !PT ;  /* 0x00000003060b7212 */ /* 0x000fc600078e3cff */
[----:B------:R-:W-:Y:S01]  /*6290*/  IMAD R6, R7, 0x8, R2 ;  /* 0x0000000807067824 */ /* 0x000fe200078e0202 */
[----:B0-----:R-:W-:Y:S01]  /*62a0*/  SHF.L.U32 R5, R11, 0x1f, RZ ;  /* 0x0000001f0b057819 */ /* 0x001fe200000006ff */
[----:B-1----:R-:W-:Y:S06]  /*62b0*/  @!P0 BRA `(.L_x_110) ;  /* 0x0000000000e08947 */ /* 0x002fec0003800000 */
.L_x_122:
[----:B------:R-:W1:Y:S01]  /*62c0*/  SYNCS.PHASECHK.TRANS64.TRYWAIT P0, [R6+URZ], R5 ;  /* 0x00000005060075a7 */ /* 0x000e62000800017f */
[----:B------:R-:W-:-:S05]  /*62d0*/  VIADD R0, R7, 0x1 ;  /* 0x0000000107007836 */ /* 0x000fca0000000000 */
[----:B------:R-:W-:-:S04]  /*62e0*/  ISETP.NE.AND P1, PT, R0, 0x5, PT ;  /* 0x000000050000780c */ /* 0x000fc80003f25270 */
[----:B0-----:R-:W-:Y:S02]  /*62f0*/  SEL R4, RZ, 0x1, P1 ;  /* 0x00000001ff047807 */ /* 0x001fe40000800000 */
[----:B------:R-:W-:Y:S02]  /*6300*/  SEL R3, R0, RZ, P1 ;  /* 0x000000ff00037207 */ /* 0x000fe40000800000 */
[----:B------:R-:W-:Y:S01]  /*6310*/  LOP3.LUT R0, R11, R4, RZ, 0x3c, !PT ;  /* 0x000000040b007212 */ /* 0x000fe200078e3cff */
[----:B-1----:R-:W-:Y:S06]  /*6320*/  @!P0 BRA `(.L_x_111) ;  /* 0x0000000000d88947 */ /* 0x002fec0003800000 */
.L_x_123:
[----:B------:R-:W-:Y:S01]  /*6330*/  IMAD R3, R3, 0x8, R2 ;  /* 0x0000000803037824 */ /* 0x000fe200078e0202 */
[----:B------:R-:W-:-:S07]  /*6340*/  SHF.L.U32 R0, R0, 0x1f, RZ ;  /* 0x0000001f00007819 */ /* 0x000fce00000006ff */
.L_x_112:
[----:B-1----:R1:W2:Y:S02]  /*6350*/  SYNCS.PHASECHK.TRANS64.TRYWAIT P0, [R3+URZ], R0 ;  /* 0x00000000030075a7 */ /* 0x0022a4000800017f */
[----:B--2---:R-:W-:Y:S05]  /*6360*/  @!P0 NANOSLEEP.SYNCS 0x989680 ;  /* 0x009896800000895d */ /* 0x004fea0003900000 */
[----:B------:R-:W2:Y:S02]  /*6370*/  @!P0 SYNCS.PHASECHK.TRANS64 P0, [R3+URZ], R0 ;  /* 0x00000000030085a7 */ /* 0x000ea4000800007f */
[----:B--2---:R-:W-:Y:S05]  /*6380*/  @!P0 BRA `(.L_x_112) ;  /* 0xfffffffc00f08947 */ /* 0x004fea000383ffff */
.L_x_106:
[----:B------:R-:W-:Y:S05]  /*6390*/  BSYNC B0 ;  /* 0x0000000000007941 */ /* 0x000fea0003800000 */
.L_x_105:
[----:B------:R-:W-:Y:S05]  /*63a0*/  EXIT ;  /* 0x000000000000794d */ /* 0x000fea0003800000 */
.L_x_21:
[----:B---3--:R3:W4:Y:S02]  /*63b0*/  SYNCS.PHASECHK.TRANS64.TRYWAIT P1, [R3+URZ], R0 ;  /* 0x00000000030075a7 */ /* 0x008724000802017f */
[----:B----4-:R-:W-:Y:S05]  /*63c0*/  @!P1 NANOSLEEP.SYNCS 0x989680 ;  /* 0x009896800000995d */ /* 0x010fea0003900000 */
[----:B------:R-:W4:Y:S02]  /*63d0*/  @!P1 SYNCS.PHASECHK.TRANS64 P1, [R3+URZ], R0 ;  /* 0x00000000030095a7 */ /* 0x000f24000802007f */
[----:B----4-:R-:W-:Y:S05]  /*63e0*/  @!P1 BRA `(.L_x_21) ;  /* 0xfffffffc00f09947 */ /* 0x010fea000383ffff */
[----:B------:R-:W-:Y:S05]  /*63f0*/  BRA `(.L_x_20) ;  /* 0xffffffb0004c7947 */ /* 0x000fea000383ffff */
.L_x_26:
[----:B-1----:R1:W2:Y:S02]  /*6400*/  SYNCS.PHASECHK.TRANS64.TRYWAIT P1, [R5+URZ], R4 ;  /* 0x00000004050075a7 */ /* 0x0022a4000802017f */
[----:B--2---:R-:W-:Y:S05]  /*6410*/  @!P1 NANOSLEEP.SYNCS 0x989680 ;  /* 0x009896800000995d */ /* 0x004fea0003900000 */
[----:B------:R-:W2:Y:S02]  /*6420*/  @!P1 SYNCS.PHASECHK.TRANS64 P1, [R5+URZ], R4 ;  /* 0x00000004050095a7 */ /* 0x000ea4000802007f */
[----:B--2---:R-:W-:Y:S05]  /*6430*/  @!P1 BRA `(.L_x_26) ;  /* 0xfffffffc00f09947 */ /* 0x004fea000383ffff */
[----:B------:R-:W-:Y:S05]  /*6440*/  BRA `(.L_x_25) ;  /* 0xffffffbc00347947 */ /* 0x000fea000383ffff */
.L_x_93:
[----:B------:R-:W-:Y:S01]  /*6450*/  BSSY B1, `(.L_x_113) ;  /* 0x0000006000017945 */ /* 0x000fe20003800000 */
[----:B------:R-:W-:-:S07]  /*6460*/  IMAD.MOV.U32 R15, RZ, RZ, -0x1 ;  /* 0xffffffffff0f7424 */ /* 0x000fce00078e00ff */
[----:B------:R-:W-:Y:S05]  /*6470*/  WARPSYNC.COLLECTIVE R15, `(.L_x_114) ;  /* 0x000000000f0c7348 */ /* 0x000fea0003c00000 */
[----:B------:R-:W-:Y:S02]  /*6480*/  ELECT P6, UR62, PT ;  /* 0x00000000003e782f */ /* 0x000fe400038c0000 */
[----:B------:R-:W-:Y:S01]  /*6490*/  MOV R14, UR62 ;  /* 0x0000003e000e7c02 */ /* 0x000fe20008000f00 */
[----:B------:R-:W-:Y:S10]  /*64a0*/  ENDCOLLECTIVE ;  /* 0x000000000000791b */ /* 0x000ff40003800000 */
.L_x_114:
[----:B------:R-:W-:Y:S05]  /*64b0*/  BSYNC B1 ;  /* 0x0000000000017941 */ /* 0x000fea0003800000 */
.L_x_113:
[----:B------:R-:W-:Y:S05]  /*64c0*/  BRA `(.L_x_115) ;  /* 0xffffffec00e87947 */ /* 0x000fea000383ffff */
.L_x_96:
[----:B-1----:R1:W2:Y:S02]  /*64d0*/  SYNCS.PHASECHK.TRANS64.TRYWAIT P0, [R23+URZ+0x28], R14 ;  /* 0x0000280e170075a7 */ /* 0x0022a4000800017f */
[----:B--2---:R-:W-:Y:S05]  /*64e0*/  @!P0 NANOSLEEP.SYNCS 0x989680 ;  /* 0x009896800000895d */ /* 0x004fea0003900000 */
[----:B------:R-:W2:Y:S02]  /*64f0*/  @!P0 SYNCS.PHASECHK.TRANS64 P0, [R23+URZ+0x28], R14 ;  /* 0x0000280e170085a7 */ /* 0x000ea4000800007f */
[----:B--2---:R-:W-:Y:S05]  /*6500*/  @!P0 BRA `(.L_x_96) ;  /* 0xfffffffc00f08947 */ /* 0x004fea000383ffff */
[----:B------:R-:W-:Y:S05]  /*6510*/  BRA `(.L_x_116) ;  /* 0xfffffff000247947 */ /* 0x000fea000383ffff */
.L_x_104:
[----:B------:R-:W-:Y:S01]  /*6520*/  BSSY B0, `(.L_x_117) ;  /* 0x0000006000007945 */ /* 0x000fe20003800000 */
[----:B------:R-:W-:-:S07]  /*6530*/  IMAD.MOV.U32 R15, RZ, RZ, -0x1 ;  /* 0xffffffffff0f7424 */ /* 0x000fce00078e00ff */
[----:B------:R-:W-:Y:S05]  /*6540*/  WARPSYNC.COLLECTIVE R15, `(.L_x_118) ;  /* 0x000000000f0c7348 */ /* 0x000fea0003c00000 */
[----:B------:R-:W-:Y:S02]  /*6550*/  ELECT P6, UR62, PT ;  /* 0x00000000003e782f */ /* 0x000fe400038c0000 */
[----:B------:R-:W-:Y:S01]  /*6560*/  MOV R14, UR62 ;  /* 0x0000003e000e7c02 */ /* 0x000fe20008000f00 */
[----:B------:R-:W-:Y:S10]  /*6570*/  ENDCOLLECTIVE ;  /* 0x000000000000791b */ /* 0x000ff40003800000 */
.L_x_118:
[----:B------:R-:W-:Y:S05]  /*6580*/  BSYNC B0 ;  /* 0x0000000000007941 */ /* 0x000fea0003800000 */
.L_x_117:
[----:B------:R-:W-:Y:S05]  /*6590*/  BRA `(.L_x_119) ;  /* 0xfffffff800ac7947 */ /* 0x000fea000383ffff */
.L_x_108:
[----:B0-----:R0:W1:Y:S02]  /*65a0*/  SYNCS.PHASECHK.TRANS64.TRYWAIT P0, [R7+URZ], R4 ;  /* 0x00000004070075a7 */ /* 0x001064000800017f */
[----:B-1----:R-:W-:Y:S05]  /*65b0*/  @!P0 NANOSLEEP.SYNCS 0x989680 ;  /* 0x009896800000895d */ /* 0x002fea0003900000 */
[----:B------:R-:W1:Y:S02]  /*65c0*/  @!P0 SYNCS.PHASECHK.TRANS64 P0, [R7+URZ], R4 ;  /* 0x00000004070085a7 */ /* 0x000e64000800007f */
[----:B-1----:R-:W-:Y:S05]  /*65d0*/  @!P0 BRA `(.L_x_108) ;  /* 0xfffffffc00f08947 */ /* 0x002fea000383ffff */
[----:B------:R-:W-:Y:S05]  /*65e0*/  BRA `(.L_x_120) ;  /* 0xfffffff800ec7947 */ /* 0x000fea000383ffff */
.L_x_109:
[----:B0-----:R0:W1:Y:S02]  /*65f0*/  SYNCS.PHASECHK.TRANS64.TRYWAIT P0, [R8+URZ], R5 ;  /* 0x00000005080075a7 */ /* 0x001064000800017f */
[----:B-1----:R-:W-:Y:S05]  /*6600*/  @!P0 NANOSLEEP.SYNCS 0x989680 ;  /* 0x009896800000895d */ /* 0x002fea0003900000 */
[----:B------:R-:W1:Y:S02]  /*6610*/  @!P0 SYNCS.PHASECHK.TRANS64 P0, [R8+URZ], R5 ;  /* 0x00000005080085a7 */ /* 0x000e64000800007f */
[----:B-1----:R-:W-:Y:S05]  /*6620*/  @!P0 BRA `(.L_x_109) ;  /* 0xfffffffc00f08947 */ /* 0x002fea000383ffff */
[----:B------:R-:W-:Y:S05]  /*6630*/  BRA `(.L_x_121) ;  /* 0xfffffff800fc7947 */ /* 0x000fea000383ffff */
.L_x_110:
[----:B0-----:R0:W1:Y:S02]  /*6640*/  SYNCS.PHASECHK.TRANS64.TRYWAIT P0, [R9+URZ], R4 ;  /* 0x00000004090075a7 */ /* 0x001064000800017f */
[----:B-1----:R-:W-:Y:S05]  /*6650*/  @!P0 NANOSLEEP.SYNCS 0x989680 ;  /* 0x009896800000895d */ /* 0x002fea0003900000 */
[----:B------:R-:W1:Y:S02]  /*6660*/  @!P0 SYNCS.PHASECHK.TRANS64 P0, [R9+URZ], R4 ;  /* 0x00000004090085a7 */ /* 0x000e64000800007f */
[----:B-1----:R-:W-:Y:S05]  /*6670*/  @!P0 BRA `(.L_x_110) ;  /* 0xfffffffc00f08947 */ /* 0x002fea000383ffff */
[----:B------:R-:W-:Y:S05]  /*6680*/  BRA `(.L_x_122) ;  /* 0xfffffffc000c7947 */ /* 0x000fea000383ffff */
.L_x_111:
[----:B0-----:R0:W1:Y:S02]  /*6690*/  SYNCS.PHASECHK.TRANS64.TRYWAIT P0, [R6+URZ], R5 ;  /* 0x00000005060075a7 */ /* 0x001064000800017f */
[----:B-1----:R-:W-:Y:S05]  /*66a0*/  @!P0 NANOSLEEP.SYNCS 0x989680 ;  /* 0x009896800000895d */ /* 0x002fea0003900000 */
[----:B------:R-:W1:Y:S02]  /*66b0*/  @!P0 SYNCS.PHASECHK.TRANS64 P0, [R6+URZ], R5 ;  /* 0x00000005060085a7 */ /* 0x000e64000800007f */
[----:B-1----:R-:W-:Y:S05]  /*66c0*/  @!P0 BRA `(.L_x_111) ;  /* 0xfffffffc00f08947 */ /* 0x002fea000383ffff */
[----:B------:R-:W-:Y:S05]  /*66d0*/  BRA `(.L_x_123) ;  /* 0xfffffffc00147947 */ /* 0x000fea000383ffff */
.L_x_124:
[----:B------:R-:W-:-:S00]  /*66e0*/  BRA `(.L_x_124) ;  /* 0xfffffffc00fc7947 */ /* 0x000fc0000383ffff */
[----:B------:R-:W-:-:S00]  /*66f0*/  NOP ;  /* 0x0000000000007918 */ /* 0x000fc00000000000 */
        /* <DEDUP_REMOVED lines=8> */
.L_x_125:


//--------------------- .nv.global.init           --------------------------
	.section	.nv.global.init,"aw",@progbits
.nv.global.init:
	.type		$str$22,@object
	.size		$str$22,($str$23 - $str$22)
$str$22:
        /*0000*/ 	.byte	0x6b, 0x5f, 0x74, 0x69, 0x6c, 0x65, 0x5f, 0x63, 0x6f, 0x75, 0x6e, 0x74, 0x20, 0x3e, 0x3d, 0x20
        /*0010*/ 	.byte	0x31, 0x00
	.type		$str$23,@object
	.size		$str$23,(__unnamed_1 - $str$23)
$str$23:
        /*0012*/ 	.byte	0x2f, 0x74, 0x6d, 0x70, 0x2f, 0x63, 0x75, 0x74, 0x6c, 0x61, 0x73, 0x73, 0x5f, 0x73, 0x77, 0x65
        /*0022*/ 	.byte	0x65, 0x70, 0x5f, 0x73, 0x72, 0x63, 0x2f, 0x69, 0x6e, 0x63, 0x6c, 0x75, 0x64, 0x65, 0x2f, 0x63
        /*0032*/ 	.byte	0x75, 0x74, 0x6c, 0x61, 0x73, 0x73, 0x2f, 0x67, 0x65, 0x6d, 0x6d, 0x2f, 0x63, 0x6f, 0x6c, 0x6c
        /*0042*/ 	.byte	0x65, 0x63, 0x74, 0x69, 0x76, 0x65, 0x2f, 0x73, 0x6d, 0x39, 0x30, 0x5f, 0x6d, 0x6d, 0x61, 0x5f
        /*0052*/ 	.byte	0x74, 0x6d, 0x61, 0x5f, 0x67, 0x6d, 0x6d, 0x61, 0x5f, 0x73, 0x73, 0x5f, 0x77, 0x61, 0x72, 0x70
        /*0062*/ 	.byte	0x73, 0x70, 0x65, 0x63, 0x69, 0x61, 0x6c, 0x69, 0x7a, 0x65, 0x64, 0x2e, 0x68, 0x70, 0x70, 0x00
	.type		__unnamed_1,@object
	.size		__unnamed_1,(.L_0 - __unnamed_1)
__unnamed_1:
        /*0072*/ 	.byte	0x76, 0x6f, 0x69, 0x64, 0x20, 0x63, 0x75, 0x74, 0x6c, 0x61, 0x73, 0x73, 0x3a, 0x3a, 0x67, 0x65
        /* <DEDUP_REMOVED lines=172> */
        /*0b42*/ 	.byte	0x3a, 0x69, 0x64, 0x65, 0x6e, 0x74, 0x69, 0x74, 0x79, 0x5d, 0x00
.L_0:


//--------------------- .nv.shared._ZN7cutlass13device_kernelINS_4gemm6kernel13GemmUniversalIN4cute5tupleIJiiiiEEENS1_10collective13CollectiveMmaINS1_34MainloopSm90TmaGmmaWarpSpecializedILi5ENS5_IJNS4_1CILi2EEENSA_ILi1EEESC_EEENS1_35KernelTmaWarpSpecializedCooperativeEEENS5_IJNSA_ILi128EEENSA_ILi48EEENSA_ILi256EEEEEEaNS5_IJlSC_lEEEaSK_NS4_8TiledMMAINS4_8MMA_AtomIJNS4_4SM904GMMA26MMA_64x16x32_S32S8S8_SS_TNEEEENS4_6LayoutISD_NS5_IJSC_NSA_ILi0EEESS_EEEEENS5_IJNS4_10UnderscoreESV_SV_EEEEENS4_13SM90_TMA_LOADENS4_14ComposedLayoutINS4_7SwizzleILi3ELi4ELi3EEENS4_18smem_ptr_flag_bitsILi8EEENSR_INS5_IJNSA_ILi8EEESG_EEENS5_IJSG_SC_EEEEEEEvNS4_8identityENS4_23SM90_TMA_LOAD_MULTICASTES18_vS19_EENS_8epilogue10collective6detail29Sm90TmaWarpSpecializedAdapterINS1D_15DefaultEpilogueIaSK_SK_NS1C_6thread17LinearCombinationIaLi1EiiLNS1H_9ScaleType4KindE0ELNS_15FloatRoundStyleE2EaEENS1_15EpilogueDefaultEEEEEvvEEEEvNT_6ParamsE --------------------------
	.section	.nv.shared._ZN7cutlass13device_kernelINS_4gemm6kernel13GemmUniversalIN4cute5tupleIJiiiiEEENS1_10collective13CollectiveMmaINS1_34MainloopSm90TmaGmmaWarpSpecializedILi5ENS5_IJNS4_1CILi2EEENSA_ILi1EEESC_EEENS1_35KernelTmaWarpSpecializedCooperativeEEENS5_IJNSA_ILi128EEENSA_ILi48EEENSA_ILi256EEEEEEaNS5_IJlSC_lEEEaSK_NS4_8TiledMMAINS4_8MMA_AtomIJNS4_4SM904GMMA26MMA_64x16x32_S32S8S8_SS_TNEEEENS4_6LayoutISD_NS5_IJSC_NSA_ILi0EEESS_EEEEENS5_IJNS4_10UnderscoreESV_SV_EEEEENS4_13SM90_TMA_LOADENS4_14ComposedLayoutINS4_7SwizzleILi3ELi4ELi3EEENS4_18smem_ptr_flag_bitsILi8EEENSR_INS5_IJNSA_ILi8EEESG_EEENS5_IJSG_SC_EEEEEEEvNS4_8identityENS4_23SM90_TMA_LOAD_MULTICASTES18_vS19_EENS_8epilogue10collective6detail29Sm90TmaWarpSpecializedAdapterINS1D_15DefaultEpilogueIaSK_SK_NS1C_6thread17LinearCombinationIaLi1EiiLNS1H_9ScaleType4KindE0ELNS_15FloatRoundStyleE2EaEENS1_15EpilogueDefaultEEEEEvvEEEEvNT_6ParamsE,"aw",@nobits
	.sectionflags	@""
	.align	16
	.zero		1024


//--------------------- .nv.shared.reserved.0     --------------------------
	.section	.nv.shared.reserved.0,"aw",@nobits
	.weak		__nv_reservedSMEM_offset_0_alias
	.size		__nv_reservedSMEM_offset_0_alias, 0, 0
	.other		__nv_reservedSMEM_offset_0_alias,@"STO_CUDA_RESERVED_SHARED STV_DEFAULT"
__nv_reservedSMEM_offset_0_alias:
	.zero		0


//--------------------- .nv.global                --------------------------
	.section	.nv.global,"aw",@nobits
.nv.global:
	.type		_ZN40_INTERNAL_75c6c832_4_k_cu_0e208d6d_136744cute1_E,@object
	.size		_ZN40_INTERNAL_75c6c832_4_k_cu_0e208d6d_136744cute1_E,(_ZN40_INTERNAL_75c6c832_4_k_cu_0e208d6d_136744cuda3std3__45__cpo6cbeginE - _ZN40_INTERNAL_75c6c832_4_k_cu_0e208d6d_136744cute1_E)
_ZN40_INTERNAL_75c6c832_4_k_cu_0e208d6d_136744cute1_E:
	.zero		1
	.type		_ZN40_INTERNAL_75c6c832_4_k_cu_0e208d6d_136744cuda3std3__45__cpo6cbeginE,@object
	.size		_ZN40_INTERNAL_75c6c832_4_k_cu_0e208d6d_136744cuda3std3__45__cpo6cbeginE,(_ZN40_INTERNAL_75c6c832_4_k_cu_0e208d6d_136744cuda3std3__48in_placeE - _ZN40_INTERNAL_75c6c832_4_k_cu_0e208d6d_136744cuda3std3__45__cpo6cbeginE)
_ZN40_INTERNAL_75c6c832_4_k_cu_0e208d6d_136744cuda3std3__45__cpo6cbeginE:
	.zero		1
	.type		_ZN40_INTERNAL_75c6c832_4_k_cu_0e208d6d_136744cuda3std3__48in_placeE,@object
	.size		_ZN40_INTERNAL_75c6c832_4_k_cu_0e208d6d_136744cuda3std3__48in_placeE,(_ZN40_INTERNAL_75c6c832_4_k_cu_0e208d6d_136744cuda3std6ranges3__45__cpo9iter_moveE - _ZN40_INTERNAL_75c6c832_4_k_cu_0e208d6d_136744cuda3std3__48in_placeE)
_ZN40_INTERNAL_75c6c832_4_k_cu_0e208d6d_136744cuda3std3__48in_placeE:
	.zero		1
	.type		_ZN40_INTERNAL_75c6c832_4_k_cu_0e208d6d_136744cuda3std6ranges3__45__cpo9iter_moveE,@object
	.size		_ZN40_INTERNAL_75c6c832_4_k_cu_0e208d6d_136744cuda3std6ranges3__45__cpo9iter_moveE,(_ZN40_INTERNAL_75c6c832_4_k_cu_0e208d6d_136744cuda3std3__45__cpo5beginE - _ZN40_INTERNAL_75c6c832_4_k_cu_0e208d6d_136744cuda3std6ranges3__45__cpo9iter_moveE)
_ZN40_INTERNAL_75c6c832_4_k_cu_0e208d6d_136744cuda3std6ranges3__45__cpo9iter_moveE:
	.zero		1
	.type		_ZN40_INTERNAL_75c6c832_4_k_cu_0e208d6d_136744cuda3std3__45__cpo5beginE,@object
	.size		_ZN40_INTERNAL_75c6c832_4_k_cu_0e208d6d_136744cuda3std3__45__cpo5beginE,(_ZN40_INTERNAL_75c6c832_4_k_cu_0e208d6d_136744cuda3std3__442_GLOBAL__N__75c6c832_4_k_cu_0e208d6d_136746ignoreE - _ZN40_INTERNAL_75c6c832_4_k_cu_0e208d6d_136744cuda3std3__45__cpo5beginE)
_ZN40_INTERNAL_75c6c832_4_k_cu_0e208d6d_136744cuda3std3__45__cpo5beginE:
	.zero		1
	.type		_ZN40_INTERNAL_75c6c832_4_k_cu_0e208d6d_136744cuda3std3__442_GLOBAL__N__75c6c832_4_k_cu_0e208d6d_136746ignoreE,@object
	.size		_ZN40_INTERNAL_75c6c832_4_k_cu_0e208d6d_136744cuda3std3__442_GLOBAL__N__75c6c832_4_k_cu_0e208d6d_136746ignoreE,(_ZN40_INTERNAL_75c6c832_4_k_cu_0e208d6d_136744cute7productE - _ZN40_INTERNAL_75c6c832_4_k_cu_0e208d6d_136744cuda3std3__442_GLOBAL__N__75c6c832_4_k_cu_0e208d6d_136746ignoreE)
_ZN40_INTERNAL_75c6c832_4_k_cu_0e208d6d_136744cuda3std3__442_GLOBAL__N__75c6c832_4_k_cu_0e208d6d_136746ignoreE:
	.zero		1
	.type		_ZN40_INTERNAL_75c6c832_4_k_cu_0e208d6d_136744cute7productE,@object
	.size		_ZN40_INTERNAL_75c6c832_4_k_cu_0e208d6d_136744cute7productE,(_ZN40_INTERNAL_75c6c832_4_k_cu_0e208d6d_136744cuda3std3__45__cpo3endE - _ZN40_INTERNAL_75c6c832_4_k_cu_0e208d6d_136744cute7productE)
_ZN40_INTERNAL_75c6c832_4_k_cu_0e208d6d_136744cute7productE:
	.zero		1
	.type		_ZN40_INTERNAL_75c6c832_4_k_cu_0e208d6d_136744cuda3std3__45__cpo3endE,@object
	.size		_ZN40_INTERNAL_75c6c832_4_k_cu_0e208d6d_136744cuda3std3__45__cpo3endE,(_ZN40_INTERNAL_75c6c832_4_k_cu_0e208d6d_136744cuda3std3__419piecewise_constructE - _ZN40_INTERNAL_75c6c832_4_k_cu_0e208d6d_136744cuda3std3__45__cpo3endE)
_ZN40_INTERNAL_75c6c832_4_k_cu_0e208d6d_136744cuda3std3__45__cpo3endE:
	.zero		1
	.type		_ZN40_INTERNAL_75c6c832_4_k_cu_0e208d6d_136744cuda3std3__419piecewise_constructE,@object
	.size		_ZN40_INTERNAL_75c6c832_4_k_cu_0e208d6d_136744cuda3std3__419piecewise_constructE,(_ZN40_INTERNAL_75c6c832_4_k_cu_0e208d6d_136744cuda3std3__45__cpo4cendE - _ZN40_INTERNAL_75c6c832_4_k_cu_0e208d6d_136744cuda3std3__419piecewise_constructE)
_ZN40_INTERNAL_75c6c832_4_k_cu_0e208d6d_136744cuda3std3__419piecewise_constructE:
	.zero		1
	.type		_ZN40_INTERNAL_75c6c832_4_k_cu_0e208d6d_136744cuda3std3__45__cpo4cendE,@object
	.size		_ZN40_INTERNAL_75c6c832_4_k_cu_0e208d6d_136744cuda3std3__45__cpo4cendE,(_ZN40_INTERNAL_75c6c832_4_k_cu_0e208d6d_136744cuda3std6ranges3__45__cpo4swapE - _ZN40_INTERNAL_75c6c832_4_k_cu_0e208d6d_136744cuda3std3__45__cpo4cendE)
_ZN40_INTERNAL_75c6c832_4_k_cu_0e208d6d_136744cuda3std3__45__cpo4cendE:
	.zero		1
	.type		_ZN40_INTERNAL_75c6c832_4_k_cu_0e208d6d_136744cuda3std6ranges3__45__cpo4swapE,@object
	.size		_ZN40_INTERNAL_75c6c832_4_k_cu_0e208d6d_136744cuda3std6ranges3__45__cpo4swapE,(.L_8 - _ZN40_INTERNAL_75c6c832_4_k_cu_0e208d6d_136744cuda3std6ranges3__45__cpo4swapE)
_ZN40_INTERNAL_75c6c832_4_k_cu_0e208d6d_136744cuda3std6ranges3__45__cpo4swapE:
	.zero		1
.L_8:


//--------------------- .nv.constant0._ZN7cutlass13device_kernelINS_4gemm6kernel13GemmUniversalIN4cute5tupleIJiiiiEEENS1_10collective13CollectiveMmaINS1_34MainloopSm90TmaGmmaWarpSpecializedILi5ENS5_IJNS4_1CILi2EEENSA_ILi1EEESC_EEENS1_35KernelTmaWarpSpecializedCooperativeEEENS5_IJNSA_ILi128EEENSA_ILi48EEENSA_ILi256EEEEEEaNS5_IJlSC_lEEEaSK_NS4_8TiledMMAINS4_8MMA_AtomIJNS4_4SM904GMMA26MMA_64x16x32_S32S8S8_SS_TNEEEENS4_6LayoutISD_NS5_IJSC_NSA_ILi0EEESS_EEEEENS5_IJNS4_10UnderscoreESV_SV_EEEEENS4_13SM90_TMA_LOADENS4_14ComposedLayoutINS4_7SwizzleILi3ELi4ELi3EEENS4_18smem_ptr_flag_bitsILi8EEENSR_INS5_IJNSA_ILi8EEESG_EEENS5_IJSG_SC_EEEEEEEvNS4_8identityENS4_23SM90_TMA_LOAD_MULTICASTES18_vS19_EENS_8epilogue10collective6detail29Sm90TmaWarpSpecializedAdapterINS1D_15DefaultEpilogueIaSK_SK_NS1C_6thread17LinearCombinationIaLi1EiiLNS1H_9ScaleType4KindE0ELNS_15FloatRoundStyleE2EaEENS1_15EpilogueDefaultEEEEEvvEEEEvNT_6ParamsE --------------------------
	.section	.nv.constant0._ZN7cutlass13device_kernelINS_4gemm6kernel13GemmUniversalIN4cute5tupleIJiiiiEEENS1_10collective13CollectiveMmaINS1_34MainloopSm90TmaGmmaWarpSpecializedILi5ENS5_IJNS4_1CILi2EEENSA_ILi1EEESC_EEENS1_35KernelTmaWarpSpecializedCooperativeEEENS5_IJNSA_ILi128EEENSA_ILi48EEENSA_ILi256EEEEEEaNS5_IJlSC_lEEEaSK_NS4_8TiledMMAINS4_8MMA_AtomIJNS4_4SM904GMMA26MMA_64x16x32_S32S8S8_SS_TNEEEENS4_6LayoutISD_NS5_IJSC_NSA_ILi0EEESS_EEEEENS5_IJNS4_10UnderscoreESV_SV_EEEEENS4_13SM90_TMA_LOADENS4_14ComposedLayoutINS4_7SwizzleILi3ELi4ELi3EEENS4_18smem_ptr_flag_bitsILi8EEENSR_INS5_IJNSA_ILi8EEESG_EEENS5_IJSG_SC_EEEEEEEvNS4_8identityENS4_23SM90_TMA_LOAD_MULTICASTES18_vS19_EENS_8epilogue10collective6detail29Sm90TmaWarpSpecializedAdapterINS1D_15DefaultEpilogueIaSK_SK_NS1C_6thread17LinearCombinationIaLi1EiiLNS1H_9ScaleType4KindE0ELNS_15FloatRoundStyleE2EaEENS1_15EpilogueDefaultEEEEEvvEEEEvNT_6ParamsE,"a",@progbits
	.sectionflags	@""
	.align	4
.nv.constant0._ZN7cutlass13device_kernelINS_4gemm6kernel13GemmUniversalIN4cute5tupleIJiiiiEEENS1_10collective13CollectiveMmaINS1_34MainloopSm90TmaGmmaWarpSpecializedILi5ENS5_IJNS4_1CILi2EEENSA_ILi1EEESC_EEENS1_35KernelTmaWarpSpecializedCooperativeEEENS5_IJNSA_ILi128EEENSA_ILi48EEENSA_ILi256EEEEEEaNS5_IJlSC_lEEEaSK_NS4_8TiledMMAINS4_8MMA_AtomIJNS4_4SM904GMMA26MMA_64x16x32_S32S8S8_SS_TNEEEENS4_6LayoutISD_NS5_IJSC_NSA_ILi0EEESS_EEEEENS5_IJNS4_10UnderscoreESV_SV_EEEEENS4_13SM90_TMA_LOADENS4_14ComposedLayoutINS4_7SwizzleILi3ELi4ELi3EEENS4_18smem_ptr_flag_bitsILi8EEENSR_INS5_IJNSA_ILi8EEESG_EEENS5_IJSG_SC_EEEEEEEvNS4_8identityENS4_23SM90_TMA_LOAD_MULTICASTES18_vS19_EENS_8epilogue10collective6detail29Sm90TmaWarpSpecializedAdapterINS1D_15DefaultEpilogueIaSK_SK_NS1C_6thread17LinearCombinationIaLi1EiiLNS1H_9ScaleType4KindE0ELNS_15FloatRoundStyleE2EaEENS1_15EpilogueDefaultEEEEEvvEEEEvNT_6ParamsE:
	.zero		1664


//--------------------- SYMBOLS --------------------------

	.type		.nv.reservedSmem.offset0,@object
	.size		.nv.reservedSmem.offset0,0x4
	.type		__assertfail,@function
